//
// Generated by NVIDIA NVVM Compiler
//
// Compiler Build ID: CL-36424714
// Cuda compilation tools, release 13.0, V13.0.88
// Based on NVVM 20.0.0
//

.version 9.0
.target sm_100
.address_size 64

	// .globl	_Z12device_ctorsy
.extern .func  (.param .b32 func_retval0) vprintf
(
	.param .b64 vprintf_param_0,
	.param .b64 vprintf_param_1
)
;
.global .align 8 .u64 mod;
.global .align 8 .u64 mod2;
.global .align 8 .u64 _x;
.global .align 1 .b8 $str[10] = {70, 111, 117, 110, 100, 32, 37, 100, 10};

.visible .entry _Z12device_ctorsy(
	.param .u64 _Z12device_ctorsy_param_0
)
{
	.reg .b64 	%rd<4>;

	ld.param.u64 	%rd1, [_Z12device_ctorsy_param_0];
	mov.b64 	%rd2, 7759751235135804287;
	st.global.u64 	[mod], %rd2;
	mov.b64 	%rd3, 4189298803;
	st.global.u64 	[mod2], %rd3;
	st.global.u64 	[_x], %rd1;
	ret;

}
	// .globl	_Z6kernelP4polyi
.visible .entry _Z6kernelP4polyi(
	.param .u64 .ptr .align 1 _Z6kernelP4polyi_param_0,
	.param .u32 _Z6kernelP4polyi_param_1
)
{
	.local .align 8 .b8 	__local_depot1[8];
	.reg .b64 	%SP;
	.reg .b64 	%SPL;
	.reg .pred 	%p<43>;
	.reg .b32 	%r<134>;
	.reg .b64 	%rd<351>;

	mov.u64 	%SPL, __local_depot1;
	cvta.local.u64 	%SP, %SPL;
	ld.param.u64 	%rd195, [_Z6kernelP4polyi_param_0];
	ld.param.u32 	%r1, [_Z6kernelP4polyi_param_1];
	cvta.to.global.u64 	%rd1, %rd195;
	mov.u32 	%r2, %tid.x;
	add.s32 	%r3, %r1, %r2;
	mul.wide.s32 	%rd2, %r3, 123456789;
	ld.global.u64 	%rd3, [mod2];
	or.b64  	%rd196, %rd2, %rd3;
	and.b64  	%rd197, %rd196, -4294967296;
	setp.ne.s64 	%p1, %rd197, 0;
	@%p1 bra 	$L__BB1_2;
	cvt.u32.u64 	%r4, %rd3;
	cvt.u32.u64 	%r5, %rd2;
	rem.u32 	%r6, %r5, %r4;
	cvt.u64.u32 	%rd310, %r6;
	bra.uni 	$L__BB1_3;
$L__BB1_2:
	rem.u64 	%rd310, %rd2, %rd3;
$L__BB1_3:
	ld.global.u64 	%rd7, [%rd1];
	mul.lo.s64 	%rd8, %rd7, %rd310;
	or.b64  	%rd198, %rd8, %rd3;
	and.b64  	%rd199, %rd198, -4294967296;
	setp.ne.s64 	%p2, %rd199, 0;
	@%p2 bra 	$L__BB1_5;
	cvt.u32.u64 	%r7, %rd3;
	cvt.u32.u64 	%r8, %rd8;
	rem.u32 	%r9, %r8, %r7;
	cvt.u64.u32 	%rd311, %r9;
	bra.uni 	$L__BB1_6;
$L__BB1_5:
	rem.u64 	%rd311, %rd8, %rd3;
$L__BB1_6:
	ld.global.u64 	%rd12, [%rd1+8];
	add.s64 	%rd13, %rd12, %rd311;
	or.b64  	%rd200, %rd13, %rd3;
	and.b64  	%rd201, %rd200, -4294967296;
	setp.ne.s64 	%p3, %rd201, 0;
	@%p3 bra 	$L__BB1_8;
	cvt.u32.u64 	%r10, %rd3;
	cvt.u32.u64 	%r11, %rd13;
	rem.u32 	%r12, %r11, %r10;
	cvt.u64.u32 	%rd312, %r12;
	bra.uni 	$L__BB1_9;
$L__BB1_8:
	rem.u64 	%rd312, %rd13, %rd3;
$L__BB1_9:
	ld.global.u64 	%rd17, [%rd1+16];
	mul.lo.s64 	%rd18, %rd17, %rd310;
	or.b64  	%rd202, %rd18, %rd3;
	and.b64  	%rd203, %rd202, -4294967296;
	setp.ne.s64 	%p4, %rd203, 0;
	@%p4 bra 	$L__BB1_11;
	cvt.u32.u64 	%r13, %rd3;
	cvt.u32.u64 	%r14, %rd18;
	rem.u32 	%r15, %r14, %r13;
	cvt.u64.u32 	%rd313, %r15;
	bra.uni 	$L__BB1_12;
$L__BB1_11:
	rem.u64 	%rd313, %rd18, %rd3;
$L__BB1_12:
	ld.global.u64 	%rd22, [%rd1+24];
	add.s64 	%rd23, %rd22, %rd313;
	or.b64  	%rd204, %rd23, %rd3;
	and.b64  	%rd205, %rd204, -4294967296;
	setp.ne.s64 	%p5, %rd205, 0;
	@%p5 bra 	$L__BB1_14;
	cvt.u32.u64 	%r16, %rd3;
	cvt.u32.u64 	%r17, %rd23;
	rem.u32 	%r18, %r17, %r16;
	cvt.u64.u32 	%rd314, %r18;
	bra.uni 	$L__BB1_15;
$L__BB1_14:
	rem.u64 	%rd314, %rd23, %rd3;
$L__BB1_15:
	xor.b64  	%rd27, %rd314, %rd312;
	ld.global.u64 	%rd28, [%rd1+32];
	mul.lo.s64 	%rd29, %rd28, %rd310;
	or.b64  	%rd206, %rd29, %rd3;
	and.b64  	%rd207, %rd206, -4294967296;
	setp.ne.s64 	%p6, %rd207, 0;
	@%p6 bra 	$L__BB1_17;
	cvt.u32.u64 	%r19, %rd3;
	cvt.u32.u64 	%r20, %rd29;
	rem.u32 	%r21, %r20, %r19;
	cvt.u64.u32 	%rd315, %r21;
	bra.uni 	$L__BB1_18;
$L__BB1_17:
	rem.u64 	%rd315, %rd29, %rd3;
$L__BB1_18:
	ld.global.u64 	%rd33, [%rd1+40];
	add.s64 	%rd34, %rd33, %rd315;
	or.b64  	%rd208, %rd34, %rd3;
	and.b64  	%rd209, %rd208, -4294967296;
	setp.ne.s64 	%p7, %rd209, 0;
	@%p7 bra 	$L__BB1_20;
	cvt.u32.u64 	%r22, %rd3;
	cvt.u32.u64 	%r23, %rd34;
	rem.u32 	%r24, %r23, %r22;
	cvt.u64.u32 	%rd316, %r24;
	bra.uni 	$L__BB1_21;
$L__BB1_20:
	rem.u64 	%rd316, %rd34, %rd3;
$L__BB1_21:
	xor.b64  	%rd38, %rd27, %rd316;
	ld.global.u64 	%rd39, [%rd1+48];
	mul.lo.s64 	%rd40, %rd39, %rd310;
	or.b64  	%rd210, %rd40, %rd3;
	and.b64  	%rd211, %rd210, -4294967296;
	setp.ne.s64 	%p8, %rd211, 0;
	@%p8 bra 	$L__BB1_23;
	cvt.u32.u64 	%r25, %rd3;
	cvt.u32.u64 	%r26, %rd40;
	rem.u32 	%r27, %r26, %r25;
	cvt.u64.u32 	%rd317, %r27;
	bra.uni 	$L__BB1_24;
$L__BB1_23:
	rem.u64 	%rd317, %rd40, %rd3;
$L__BB1_24:
	ld.global.u64 	%rd44, [%rd1+56];
	add.s64 	%rd45, %rd44, %rd317;
	or.b64  	%rd212, %rd45, %rd3;
	and.b64  	%rd213, %rd212, -4294967296;
	setp.ne.s64 	%p9, %rd213, 0;
	@%p9 bra 	$L__BB1_26;
	cvt.u32.u64 	%r28, %rd3;
	cvt.u32.u64 	%r29, %rd45;
	rem.u32 	%r30, %r29, %r28;
	cvt.u64.u32 	%rd318, %r30;
	bra.uni 	$L__BB1_27;
$L__BB1_26:
	rem.u64 	%rd318, %rd45, %rd3;
$L__BB1_27:
	xor.b64  	%rd49, %rd38, %rd318;
	ld.global.u64 	%rd50, [%rd1+64];
	mul.lo.s64 	%rd51, %rd50, %rd310;
	or.b64  	%rd214, %rd51, %rd3;
	and.b64  	%rd215, %rd214, -4294967296;
	setp.ne.s64 	%p10, %rd215, 0;
	@%p10 bra 	$L__BB1_29;
	cvt.u32.u64 	%r31, %rd3;
	cvt.u32.u64 	%r32, %rd51;
	rem.u32 	%r33, %r32, %r31;
	cvt.u64.u32 	%rd319, %r33;
	bra.uni 	$L__BB1_30;
$L__BB1_29:
	rem.u64 	%rd319, %rd51, %rd3;
$L__BB1_30:
	ld.global.u64 	%rd55, [%rd1+72];
	add.s64 	%rd56, %rd55, %rd319;
	or.b64  	%rd216, %rd56, %rd3;
	and.b64  	%rd217, %rd216, -4294967296;
	setp.ne.s64 	%p11, %rd217, 0;
	@%p11 bra 	$L__BB1_32;
	cvt.u32.u64 	%r34, %rd3;
	cvt.u32.u64 	%r35, %rd56;
	rem.u32 	%r36, %r35, %r34;
	cvt.u64.u32 	%rd320, %r36;
	bra.uni 	$L__BB1_33;
$L__BB1_32:
	rem.u64 	%rd320, %rd56, %rd3;
$L__BB1_33:
	xor.b64  	%rd60, %rd49, %rd320;
	ld.global.u64 	%rd61, [%rd1+80];
	mul.lo.s64 	%rd62, %rd61, %rd310;
	or.b64  	%rd218, %rd62, %rd3;
	and.b64  	%rd219, %rd218, -4294967296;
	setp.ne.s64 	%p12, %rd219, 0;
	@%p12 bra 	$L__BB1_35;
	cvt.u32.u64 	%r37, %rd3;
	cvt.u32.u64 	%r38, %rd62;
	rem.u32 	%r39, %r38, %r37;
	cvt.u64.u32 	%rd321, %r39;
	bra.uni 	$L__BB1_36;
$L__BB1_35:
	rem.u64 	%rd321, %rd62, %rd3;
$L__BB1_36:
	ld.global.u64 	%rd66, [%rd1+88];
	add.s64 	%rd67, %rd66, %rd321;
	or.b64  	%rd220, %rd67, %rd3;
	and.b64  	%rd221, %rd220, -4294967296;
	setp.ne.s64 	%p13, %rd221, 0;
	@%p13 bra 	$L__BB1_38;
	cvt.u32.u64 	%r40, %rd3;
	cvt.u32.u64 	%r41, %rd67;
	rem.u32 	%r42, %r41, %r40;
	cvt.u64.u32 	%rd322, %r42;
	bra.uni 	$L__BB1_39;
$L__BB1_38:
	rem.u64 	%rd322, %rd67, %rd3;
$L__BB1_39:
	xor.b64  	%rd71, %rd60, %rd322;
	ld.global.u64 	%rd72, [%rd1+96];
	mul.lo.s64 	%rd73, %rd72, %rd310;
	or.b64  	%rd222, %rd73, %rd3;
	and.b64  	%rd223, %rd222, -4294967296;
	setp.ne.s64 	%p14, %rd223, 0;
	@%p14 bra 	$L__BB1_41;
	cvt.u32.u64 	%r43, %rd3;
	cvt.u32.u64 	%r44, %rd73;
	rem.u32 	%r45, %r44, %r43;
	cvt.u64.u32 	%rd323, %r45;
	bra.uni 	$L__BB1_42;
$L__BB1_41:
	rem.u64 	%rd323, %rd73, %rd3;
$L__BB1_42:
	ld.param.u64 	%rd303, [_Z6kernelP4polyi_param_0];
	cvta.to.global.u64 	%rd224, %rd303;
	ld.global.u64 	%rd77, [%rd224+104];
	add.s64 	%rd78, %rd77, %rd323;
	or.b64  	%rd225, %rd78, %rd3;
	and.b64  	%rd226, %rd225, -4294967296;
	setp.ne.s64 	%p15, %rd226, 0;
	@%p15 bra 	$L__BB1_44;
	cvt.u32.u64 	%r46, %rd3;
	cvt.u32.u64 	%r47, %rd78;
	rem.u32 	%r48, %r47, %r46;
	cvt.u64.u32 	%rd324, %r48;
	bra.uni 	$L__BB1_45;
$L__BB1_44:
	rem.u64 	%rd324, %rd78, %rd3;
$L__BB1_45:
	ld.param.u64 	%rd304, [_Z6kernelP4polyi_param_0];
	xor.b64  	%rd82, %rd71, %rd324;
	cvta.to.global.u64 	%rd227, %rd304;
	ld.global.u64 	%rd83, [%rd227+112];
	mul.lo.s64 	%rd84, %rd83, %rd310;
	or.b64  	%rd228, %rd84, %rd3;
	and.b64  	%rd229, %rd228, -4294967296;
	setp.ne.s64 	%p16, %rd229, 0;
	@%p16 bra 	$L__BB1_47;
	cvt.u32.u64 	%r49, %rd3;
	cvt.u32.u64 	%r50, %rd84;
	rem.u32 	%r51, %r50, %r49;
	cvt.u64.u32 	%rd325, %r51;
	bra.uni 	$L__BB1_48;
$L__BB1_47:
	rem.u64 	%rd325, %rd84, %rd3;
$L__BB1_48:
	ld.param.u64 	%rd305, [_Z6kernelP4polyi_param_0];
	cvta.to.global.u64 	%rd230, %rd305;
	ld.global.u64 	%rd88, [%rd230+120];
	add.s64 	%rd89, %rd88, %rd325;
	or.b64  	%rd231, %rd89, %rd3;
	and.b64  	%rd232, %rd231, -4294967296;
	setp.ne.s64 	%p17, %rd232, 0;
	@%p17 bra 	$L__BB1_50;
	cvt.u32.u64 	%r52, %rd3;
	cvt.u32.u64 	%r53, %rd89;
	rem.u32 	%r54, %r53, %r52;
	cvt.u64.u32 	%rd326, %r54;
	bra.uni 	$L__BB1_51;
$L__BB1_50:
	rem.u64 	%rd326, %rd89, %rd3;
$L__BB1_51:
	ld.param.u64 	%rd306, [_Z6kernelP4polyi_param_0];
	xor.b64  	%rd93, %rd82, %rd326;
	cvta.to.global.u64 	%rd233, %rd306;
	ld.global.u64 	%rd94, [%rd233+128];
	mul.lo.s64 	%rd234, %rd94, %rd310;
	or.b64  	%rd235, %rd234, %rd3;
	and.b64  	%rd236, %rd235, -4294967296;
	setp.ne.s64 	%p18, %rd236, 0;
	@%p18 bra 	$L__BB1_53;
	cvt.u32.u64 	%r55, %rd3;
	cvt.u32.u64 	%r56, %rd310;
	cvt.u32.u64 	%r57, %rd94;
	mul.lo.s32 	%r58, %r57, %r56;
	rem.u32 	%r59, %r58, %r55;
	cvt.u64.u32 	%rd327, %r59;
	bra.uni 	$L__BB1_54;
$L__BB1_53:
	rem.u64 	%rd327, %rd234, %rd3;
$L__BB1_54:
	ld.param.u64 	%rd307, [_Z6kernelP4polyi_param_0];
	cvta.to.global.u64 	%rd238, %rd307;
	ld.global.u64 	%rd98, [%rd238+136];
	add.s64 	%rd99, %rd98, %rd327;
	or.b64  	%rd239, %rd99, %rd3;
	and.b64  	%rd240, %rd239, -4294967296;
	setp.ne.s64 	%p19, %rd240, 0;
	@%p19 bra 	$L__BB1_56;
	cvt.u32.u64 	%r60, %rd3;
	cvt.u32.u64 	%r61, %rd99;
	rem.u32 	%r62, %r61, %r60;
	cvt.u64.u32 	%rd328, %r62;
	bra.uni 	$L__BB1_57;
$L__BB1_56:
	rem.u64 	%rd328, %rd99, %rd3;
$L__BB1_57:
	ld.param.u64 	%rd308, [_Z6kernelP4polyi_param_0];
	xor.b64  	%rd103, %rd93, %rd328;
	cvta.to.global.u64 	%rd241, %rd308;
	ld.global.u64 	%rd104, [%rd241+144];
	mul.lo.s64 	%rd105, %rd104, %rd310;
	or.b64  	%rd242, %rd105, %rd3;
	and.b64  	%rd243, %rd242, -4294967296;
	setp.ne.s64 	%p20, %rd243, 0;
	@%p20 bra 	$L__BB1_59;
	cvt.u32.u64 	%r63, %rd3;
	cvt.u32.u64 	%r64, %rd105;
	rem.u32 	%r65, %r64, %r63;
	cvt.u64.u32 	%rd329, %r65;
	bra.uni 	$L__BB1_60;
$L__BB1_59:
	rem.u64 	%rd329, %rd105, %rd3;
$L__BB1_60:
	ld.param.u64 	%rd309, [_Z6kernelP4polyi_param_0];
	cvta.to.global.u64 	%rd244, %rd309;
	ld.global.u64 	%rd109, [%rd244+152];
	add.s64 	%rd110, %rd109, %rd329;
	or.b64  	%rd245, %rd110, %rd3;
	and.b64  	%rd246, %rd245, -4294967296;
	setp.ne.s64 	%p21, %rd246, 0;
	@%p21 bra 	$L__BB1_62;
	cvt.u32.u64 	%r66, %rd3;
	cvt.u32.u64 	%r67, %rd110;
	rem.u32 	%r68, %r67, %r66;
	cvt.u64.u32 	%rd330, %r68;
	bra.uni 	$L__BB1_63;
$L__BB1_62:
	rem.u64 	%rd330, %rd110, %rd3;
$L__BB1_63:
	xor.b64  	%rd114, %rd103, %rd330;
	mul.lo.s64 	%rd115, %rd114, %rd7;
	or.b64  	%rd247, %rd115, %rd3;
	and.b64  	%rd248, %rd247, -4294967296;
	setp.ne.s64 	%p22, %rd248, 0;
	@%p22 bra 	$L__BB1_65;
	cvt.u32.u64 	%r69, %rd3;
	cvt.u32.u64 	%r70, %rd115;
	rem.u32 	%r71, %r70, %r69;
	cvt.u64.u32 	%rd331, %r71;
	bra.uni 	$L__BB1_66;
$L__BB1_65:
	rem.u64 	%rd331, %rd115, %rd3;
$L__BB1_66:
	add.s64 	%rd119, %rd12, %rd331;
	or.b64  	%rd249, %rd119, %rd3;
	and.b64  	%rd250, %rd249, -4294967296;
	setp.ne.s64 	%p23, %rd250, 0;
	@%p23 bra 	$L__BB1_68;
	cvt.u32.u64 	%r72, %rd3;
	cvt.u32.u64 	%r73, %rd119;
	rem.u32 	%r74, %r73, %r72;
	cvt.u64.u32 	%rd332, %r74;
	bra.uni 	$L__BB1_69;
$L__BB1_68:
	rem.u64 	%rd332, %rd119, %rd3;
$L__BB1_69:
	mul.lo.s64 	%rd123, %rd17, %rd114;
	or.b64  	%rd251, %rd123, %rd3;
	and.b64  	%rd252, %rd251, -4294967296;
	setp.ne.s64 	%p24, %rd252, 0;
	@%p24 bra 	$L__BB1_71;
	cvt.u32.u64 	%r75, %rd3;
	cvt.u32.u64 	%r76, %rd123;
	rem.u32 	%r77, %r76, %r75;
	cvt.u64.u32 	%rd333, %r77;
	bra.uni 	$L__BB1_72;
$L__BB1_71:
	rem.u64 	%rd333, %rd123, %rd3;
$L__BB1_72:
	add.s64 	%rd127, %rd22, %rd333;
	or.b64  	%rd253, %rd127, %rd3;
	and.b64  	%rd254, %rd253, -4294967296;
	setp.ne.s64 	%p25, %rd254, 0;
	@%p25 bra 	$L__BB1_74;
	cvt.u32.u64 	%r78, %rd3;
	cvt.u32.u64 	%r79, %rd127;
	rem.u32 	%r80, %r79, %r78;
	cvt.u64.u32 	%rd334, %r80;
	bra.uni 	$L__BB1_75;
$L__BB1_74:
	rem.u64 	%rd334, %rd127, %rd3;
$L__BB1_75:
	mul.lo.s64 	%rd131, %rd28, %rd114;
	or.b64  	%rd255, %rd131, %rd3;
	and.b64  	%rd256, %rd255, -4294967296;
	setp.ne.s64 	%p26, %rd256, 0;
	@%p26 bra 	$L__BB1_77;
	cvt.u32.u64 	%r81, %rd3;
	cvt.u32.u64 	%r82, %rd131;
	rem.u32 	%r83, %r82, %r81;
	cvt.u64.u32 	%rd335, %r83;
	bra.uni 	$L__BB1_78;
$L__BB1_77:
	rem.u64 	%rd335, %rd131, %rd3;
$L__BB1_78:
	add.s64 	%rd135, %rd33, %rd335;
	or.b64  	%rd257, %rd135, %rd3;
	and.b64  	%rd258, %rd257, -4294967296;
	setp.ne.s64 	%p27, %rd258, 0;
	@%p27 bra 	$L__BB1_80;
	cvt.u32.u64 	%r84, %rd3;
	cvt.u32.u64 	%r85, %rd135;
	rem.u32 	%r86, %r85, %r84;
	cvt.u64.u32 	%rd336, %r86;
	bra.uni 	$L__BB1_81;
$L__BB1_80:
	rem.u64 	%rd336, %rd135, %rd3;
$L__BB1_81:
	mul.lo.s64 	%rd139, %rd39, %rd114;
	or.b64  	%rd259, %rd139, %rd3;
	and.b64  	%rd260, %rd259, -4294967296;
	setp.ne.s64 	%p28, %rd260, 0;
	@%p28 bra 	$L__BB1_83;
	cvt.u32.u64 	%r87, %rd3;
	cvt.u32.u64 	%r88, %rd139;
	rem.u32 	%r89, %r88, %r87;
	cvt.u64.u32 	%rd337, %r89;
	bra.uni 	$L__BB1_84;
$L__BB1_83:
	rem.u64 	%rd337, %rd139, %rd3;
$L__BB1_84:
	add.s64 	%rd143, %rd44, %rd337;
	or.b64  	%rd261, %rd143, %rd3;
	and.b64  	%rd262, %rd261, -4294967296;
	setp.ne.s64 	%p29, %rd262, 0;
	@%p29 bra 	$L__BB1_86;
	cvt.u32.u64 	%r90, %rd3;
	cvt.u32.u64 	%r91, %rd143;
	rem.u32 	%r92, %r91, %r90;
	cvt.u64.u32 	%rd338, %r92;
	bra.uni 	$L__BB1_87;
$L__BB1_86:
	rem.u64 	%rd338, %rd143, %rd3;
$L__BB1_87:
	mul.lo.s64 	%rd147, %rd50, %rd114;
	or.b64  	%rd263, %rd147, %rd3;
	and.b64  	%rd264, %rd263, -4294967296;
	setp.ne.s64 	%p30, %rd264, 0;
	@%p30 bra 	$L__BB1_89;
	cvt.u32.u64 	%r93, %rd3;
	cvt.u32.u64 	%r94, %rd147;
	rem.u32 	%r95, %r94, %r93;
	cvt.u64.u32 	%rd339, %r95;
	bra.uni 	$L__BB1_90;
$L__BB1_89:
	rem.u64 	%rd339, %rd147, %rd3;
$L__BB1_90:
	add.s64 	%rd151, %rd55, %rd339;
	or.b64  	%rd265, %rd151, %rd3;
	and.b64  	%rd266, %rd265, -4294967296;
	setp.ne.s64 	%p31, %rd266, 0;
	@%p31 bra 	$L__BB1_92;
	cvt.u32.u64 	%r96, %rd3;
	cvt.u32.u64 	%r97, %rd151;
	rem.u32 	%r98, %r97, %r96;
	cvt.u64.u32 	%rd340, %r98;
	bra.uni 	$L__BB1_93;
$L__BB1_92:
	rem.u64 	%rd340, %rd151, %rd3;
$L__BB1_93:
	mul.lo.s64 	%rd155, %rd61, %rd114;
	or.b64  	%rd267, %rd155, %rd3;
	and.b64  	%rd268, %rd267, -4294967296;
	setp.ne.s64 	%p32, %rd268, 0;
	@%p32 bra 	$L__BB1_95;
	cvt.u32.u64 	%r99, %rd3;
	cvt.u32.u64 	%r100, %rd155;
	rem.u32 	%r101, %r100, %r99;
	cvt.u64.u32 	%rd341, %r101;
	bra.uni 	$L__BB1_96;
$L__BB1_95:
	rem.u64 	%rd341, %rd155, %rd3;
$L__BB1_96:
	add.s64 	%rd159, %rd66, %rd341;
	or.b64  	%rd269, %rd159, %rd3;
	and.b64  	%rd270, %rd269, -4294967296;
	setp.ne.s64 	%p33, %rd270, 0;
	@%p33 bra 	$L__BB1_98;
	cvt.u32.u64 	%r102, %rd3;
	cvt.u32.u64 	%r103, %rd159;
	rem.u32 	%r104, %r103, %r102;
	cvt.u64.u32 	%rd342, %r104;
	bra.uni 	$L__BB1_99;
$L__BB1_98:
	rem.u64 	%rd342, %rd159, %rd3;
$L__BB1_99:
	mul.lo.s64 	%rd163, %rd72, %rd114;
	or.b64  	%rd271, %rd163, %rd3;
	and.b64  	%rd272, %rd271, -4294967296;
	setp.ne.s64 	%p34, %rd272, 0;
	@%p34 bra 	$L__BB1_101;
	cvt.u32.u64 	%r105, %rd3;
	cvt.u32.u64 	%r106, %rd163;
	rem.u32 	%r107, %r106, %r105;
	cvt.u64.u32 	%rd343, %r107;
	bra.uni 	$L__BB1_102;
$L__BB1_101:
	rem.u64 	%rd343, %rd163, %rd3;
$L__BB1_102:
	add.s64 	%rd167, %rd77, %rd343;
	or.b64  	%rd273, %rd167, %rd3;
	and.b64  	%rd274, %rd273, -4294967296;
	setp.ne.s64 	%p35, %rd274, 0;
	@%p35 bra 	$L__BB1_104;
	cvt.u32.u64 	%r108, %rd3;
	cvt.u32.u64 	%r109, %rd167;
	rem.u32 	%r110, %r109, %r108;
	cvt.u64.u32 	%rd344, %r110;
	bra.uni 	$L__BB1_105;
$L__BB1_104:
	rem.u64 	%rd344, %rd167, %rd3;
$L__BB1_105:
	mul.lo.s64 	%rd171, %rd83, %rd114;
	or.b64  	%rd275, %rd171, %rd3;
	and.b64  	%rd276, %rd275, -4294967296;
	setp.ne.s64 	%p36, %rd276, 0;
	@%p36 bra 	$L__BB1_107;
	cvt.u32.u64 	%r111, %rd3;
	cvt.u32.u64 	%r112, %rd171;
	rem.u32 	%r113, %r112, %r111;
	cvt.u64.u32 	%rd345, %r113;
	bra.uni 	$L__BB1_108;
$L__BB1_107:
	rem.u64 	%rd345, %rd171, %rd3;
$L__BB1_108:
	add.s64 	%rd175, %rd88, %rd345;
	or.b64  	%rd277, %rd175, %rd3;
	and.b64  	%rd278, %rd277, -4294967296;
	setp.ne.s64 	%p37, %rd278, 0;
	@%p37 bra 	$L__BB1_110;
	cvt.u32.u64 	%r114, %rd3;
	cvt.u32.u64 	%r115, %rd175;
	rem.u32 	%r116, %r115, %r114;
	cvt.u64.u32 	%rd346, %r116;
	bra.uni 	$L__BB1_111;
$L__BB1_110:
	rem.u64 	%rd346, %rd175, %rd3;
$L__BB1_111:
	mul.lo.s64 	%rd179, %rd94, %rd114;
	or.b64  	%rd279, %rd179, %rd3;
	and.b64  	%rd280, %rd279, -4294967296;
	setp.ne.s64 	%p38, %rd280, 0;
	@%p38 bra 	$L__BB1_113;
	cvt.u32.u64 	%r117, %rd3;
	cvt.u32.u64 	%r118, %rd179;
	rem.u32 	%r119, %r118, %r117;
	cvt.u64.u32 	%rd347, %r119;
	bra.uni 	$L__BB1_114;
$L__BB1_113:
	rem.u64 	%rd347, %rd179, %rd3;
$L__BB1_114:
	add.s64 	%rd183, %rd98, %rd347;
	or.b64  	%rd281, %rd183, %rd3;
	and.b64  	%rd282, %rd281, -4294967296;
	setp.ne.s64 	%p39, %rd282, 0;
	@%p39 bra 	$L__BB1_116;
	cvt.u32.u64 	%r120, %rd3;
	cvt.u32.u64 	%r121, %rd183;
	rem.u32 	%r122, %r121, %r120;
	cvt.u64.u32 	%rd348, %r122;
	bra.uni 	$L__BB1_117;
$L__BB1_116:
	rem.u64 	%rd348, %rd183, %rd3;
$L__BB1_117:
	mul.lo.s64 	%rd187, %rd104, %rd114;
	or.b64  	%rd283, %rd187, %rd3;
	and.b64  	%rd284, %rd283, -4294967296;
	setp.ne.s64 	%p40, %rd284, 0;
	@%p40 bra 	$L__BB1_119;
	cvt.u32.u64 	%r123, %rd3;
	cvt.u32.u64 	%r124, %rd187;
	rem.u32 	%r125, %r124, %r123;
	cvt.u64.u32 	%rd349, %r125;
	bra.uni 	$L__BB1_120;
$L__BB1_119:
	rem.u64 	%rd349, %rd187, %rd3;
$L__BB1_120:
	add.s64 	%rd191, %rd109, %rd349;
	or.b64  	%rd285, %rd191, %rd3;
	and.b64  	%rd286, %rd285, -4294967296;
	setp.ne.s64 	%p41, %rd286, 0;
	@%p41 bra 	$L__BB1_122;
	cvt.u32.u64 	%r126, %rd3;
	cvt.u32.u64 	%r127, %rd191;
	rem.u32 	%r128, %r127, %r126;
	cvt.u64.u32 	%rd350, %r128;
	bra.uni 	$L__BB1_123;
$L__BB1_122:
	rem.u64 	%rd350, %rd191, %rd3;
$L__BB1_123:
	xor.b64  	%rd287, %rd332, %rd334;
	xor.b64  	%rd288, %rd287, %rd336;
	xor.b64  	%rd289, %rd288, %rd338;
	xor.b64  	%rd290, %rd289, %rd340;
	xor.b64  	%rd291, %rd290, %rd342;
	xor.b64  	%rd292, %rd291, %rd344;
	xor.b64  	%rd293, %rd292, %rd346;
	xor.b64  	%rd294, %rd293, %rd348;
	xor.b64  	%rd295, %rd294, %rd350;
	xor.b64  	%rd296, %rd295, %rd114;
	mul.lo.s64 	%rd297, %rd296, %rd296;
	ld.global.u64 	%rd298, [_x];
	setp.ne.s64 	%p42, %rd297, %rd298;
	@%p42 bra 	$L__BB1_125;
	ld.param.u32 	%r133, [_Z6kernelP4polyi_param_1];
	add.u64 	%rd299, %SP, 0;
	add.u64 	%rd300, %SPL, 0;
	mov.u32 	%r129, %tid.x;
	add.s32 	%r130, %r133, %r129;
	st.local.u32 	[%rd300], %r130;
	mov.u64 	%rd301, $str;
	cvta.global.u64 	%rd302, %rd301;
	{ // callseq 0, 0
	.param .b64 param0;
	st.param.b64 	[param0], %rd302;
	.param .b64 param1;
	st.param.b64 	[param1], %rd299;
	.param .b32 retval0;
	call.uni (retval0), 
	vprintf, 
	(
	param0, 
	param1
	);
	ld.param.b32 	%r131, [retval0];
	} // callseq 0
$L__BB1_125:
	ret;

}


// ===== COMPILED SASS (sm_100) =====

	.target	sm_100

	.elftype	@"ET_EXEC"


//--------------------- .note.nv.tkinfo           --------------------------
	.section	.note.nv.tkinfo,"",@"SHT_NOTE"
	.sectionflags	@"SHF_NOTE_NV_TKINFO"
	.tkinfo
        /*0018*/ 	.word	0x00000002
        /*0030*/ 	.string	""
        /*0030*/ 	.string	"ptxas"
        /*0030*/ 	.string	"Cuda compilation tools, release 13.0, V13.0.88"
        /*0030*/ 	.string	"Build cuda_13.0.r13.0/compiler.36424714_0"
        /*0030*/ 	.string	"-arch sm_100 -m 64 "



//--------------------- .note.nv.cuinfo           --------------------------
	.section	.note.nv.cuinfo,"",@"SHT_NOTE"
	.sectionflags	@"SHF_NOTE_NV_CUINFO"
        /*0018*/ 	.short	0x0002
        /*001a*/ 	.short	0x0064
        /*001c*/ 	.short	0x0082
	.zero		2


//--------------------- .nv.info                  --------------------------
	.section	.nv.info,"",@"SHT_CUDA_INFO"
	.align	4


	//----- nvinfo : EIATTR_REGCOUNT
	.align		4
        /*0000*/ 	.byte	0x04, 0x2f
        /*0002*/ 	.short	(.L_5 - .L_4)
	.align		4
.L_4:
        /*0004*/ 	.word	index@(_Z12device_ctorsy)
        /*0008*/ 	.word	0x00000010


	//----- nvinfo : EIATTR_FRAME_SIZE
	.align		4
.L_5:
        /*000c*/ 	.byte	0x04, 0x11
        /*000e*/ 	.short	(.L_7 - .L_6)
	.align		4
.L_6:
        /*0010*/ 	.word	index@(_Z12device_ctorsy)
        /*0014*/ 	.word	0x00000000


	//----- nvinfo : EIATTR_REGCOUNT
	.align		4
.L_7:
        /*0018*/ 	.byte	0x04, 0x2f
        /*001a*/ 	.short	(.L_9 - .L_8)
	.align		4
.L_8:
        /*001c*/ 	.word	index@(_Z6kernelP4polyi)
        /*0020*/ 	.word	0x00000040


	//----- nvinfo : EIATTR_FRAME_SIZE
	.align		4
.L_9:
        /*0024*/ 	.byte	0x04, 0x11
        /*0026*/ 	.short	(.L_11 - .L_10)
	.align		4
.L_10:
        /*0028*/ 	.word	index@($__internal_0_$__cuda_sm20_rem_u64)
        /*002c*/ 	.word	0x00000008


	//----- nvinfo : EIATTR_FRAME_SIZE
	.align		4
.L_11:
        /*0030*/ 	.byte	0x04, 0x11
        /*0032*/ 	.short	(.L_13 - .L_12)
	.align		4
.L_12:
        /*0034*/ 	.word	index@(_Z6kernelP4polyi)
        /*0038*/ 	.word	0x00000008


	//----- nvinfo : EIATTR_MIN_STACK_SIZE
	.align		4
.L_13:
        /*003c*/ 	.byte	0x04, 0x12
        /*003e*/ 	.short	(.L_15 - .L_14)
	.align		4
.L_14:
        /*0040*/ 	.word	index@(_Z6kernelP4polyi)
        /*0044*/ 	.word	0x00000008


	//----- nvinfo : EIATTR_MIN_STACK_SIZE
	.align		4
.L_15:
        /*0048*/ 	.byte	0x04, 0x12
        /*004a*/ 	.short	(.L_17 - .L_16)
	.align		4
.L_16:
        /*004c*/ 	.word	index@(_Z12device_ctorsy)
        /*0050*/ 	.word	0x00000000
.L_17:


//--------------------- .nv.compat                --------------------------
	.section	.nv.compat,"",@"SHT_CUDA_COMPAT_INFO"
	.align	4
        /*0000*/ 	.byte	0x02, 0x09, 0x00, 0x00, 0x02, 0x02, 0x01, 0x00, 0x02, 0x05, 0x05, 0x00, 0x03, 0x07, 0x01, 0x01
        /*0010*/ 	.byte	0x02, 0x03, 0x00, 0x00, 0x02, 0x06, 0x01, 0x00, 0x04, 0x0b, 0x08, 0x00, 0x09, 0x00, 0x00, 0x00
        /*0020*/ 	.byte	0x00, 0x00, 0x00, 0x00


//--------------------- .nv.info._Z6kernelP4polyi --------------------------
	.section	.nv.info._Z6kernelP4polyi,"",@"SHT_CUDA_INFO"
	.sectionflags	@""
	.align	4


	//----- nvinfo : EIATTR_CUDA_API_VERSION
	.align		4
        /*0000*/ 	.byte	0x04, 0x37
        /*0002*/ 	.short	(.L_19 - .L_18)
.L_18:
        /*0004*/ 	.word	0x00000082


	//----- nvinfo : EIATTR_KPARAM_INFO
	.align		4
.L_19:
        /*0008*/ 	.byte	0x04, 0x17
        /*000a*/ 	.short	(.L_21 - .L_20)
.L_20:
        /*000c*/ 	.word	0x00000000
        /*0010*/ 	.short	0x0001
        /*0012*/ 	.short	0x0008
        /*0014*/ 	.byte	0x00, 0xf0, 0x11, 0x00


	//----- nvinfo : EIATTR_KPARAM_INFO
	.align		4
.L_21:
        /*0018*/ 	.byte	0x04, 0x17
        /*001a*/ 	.short	(.L_23 - .L_22)
.L_22:
        /*001c*/ 	.word	0x00000000
        /*0020*/ 	.short	0x0000
        /*0022*/ 	.short	0x0000
        /*0024*/ 	.byte	0x00, 0xf5, 0x21, 0x00


	//----- nvinfo : EIATTR_SPARSE_MMA_MASK
	.align		4
.L_23:
        /*0028*/ 	.byte	0x03, 0x50
        /*002a*/ 	.short	0x0000


	//----- nvinfo : EIATTR_MAXREG_COUNT
	.align		4
        /*002c*/ 	.byte	0x03, 0x1b
        /*002e*/ 	.short	0x00ff


	//----- nvinfo : EIATTR_EXTERNS
	.align		4
        /*0030*/ 	.byte	0x04, 0x0f
        /*0032*/ 	.short	(.L_25 - .L_24)


	//   ....[0]....
	.align		4
.L_24:
        /*0034*/ 	.word	index@(vprintf)


	//----- nvinfo : EIATTR_MERCURY_ISA_VERSION
	.align		4
.L_25:
        /*0038*/ 	.byte	0x03, 0x5f
        /*003a*/ 	.short	0x0101


	//----- nvinfo : EIATTR_VRC_CTA_INIT_COUNT
	.align		4
        /*003c*/ 	.byte	0x02, 0x4a
	.zero		1
	.zero		1


	//----- nvinfo : EIATTR_SYSCALL_OFFSETS
	.align		4
        /*0040*/ 	.byte	0x04, 0x46
        /*0042*/ 	.short	(.L_27 - .L_26)


	//   ....[0]....
.L_26:
        /*0044*/ 	.word	0x00005830


	//----- nvinfo : EIATTR_EXIT_INSTR_OFFSETS
	.align		4
.L_27:
        /*0048*/ 	.byte	0x04, 0x1c
        /*004a*/ 	.short	(.L_29 - .L_28)


	//   ....[0]....
.L_28:
        /*004c*/ 	.word	0x00005780


	//   ....[1]....
        /*0050*/ 	.word	0x00005840


	//----- nvinfo : EIATTR_CRS_STACK_SIZE
	.align		4
.L_29:
        /*0054*/ 	.byte	0x04, 0x1e
        /*0056*/ 	.short	(.L_31 - .L_30)
.L_30:
        /*0058*/ 	.word	0x00000000


	//----- nvinfo : EIATTR_CBANK_PARAM_SIZE
	.align		4
.L_31:
        /*005c*/ 	.byte	0x03, 0x19
        /*005e*/ 	.short	0x000c


	//----- nvinfo : EIATTR_PARAM_CBANK
	.align		4
        /*0060*/ 	.byte	0x04, 0x0a
        /*0062*/ 	.short	(.L_33 - .L_32)
	.align		4
.L_32:
        /*0064*/ 	.word	index@(.nv.constant0._Z6kernelP4polyi)
        /*0068*/ 	.short	0x0380
        /*006a*/ 	.short	0x000c


	//----- nvinfo : EIATTR_SW_WAR
	.align		4
.L_33:
        /*006c*/ 	.byte	0x04, 0x36
        /*006e*/ 	.short	(.L_35 - .L_34)
.L_34:
        /*0070*/ 	.word	0x00000008
.L_35:


//--------------------- .nv.info._Z12device_ctorsy --------------------------
	.section	.nv.info._Z12device_ctorsy,"",@"SHT_CUDA_INFO"
	.sectionflags	@""
	.align	4


	//----- nvinfo : EIATTR_CUDA_API_VERSION
	.align		4
        /*0000*/ 	.byte	0x04, 0x37
        /*0002*/ 	.short	(.L_37 - .L_36)
.L_36:
        /*0004*/ 	.word	0x00000082


	//----- nvinfo : EIATTR_KPARAM_INFO
	.align		4
.L_37:
        /*0008*/ 	.byte	0x04, 0x17
        /*000a*/ 	.short	(.L_39 - .L_38)
.L_38:
        /*000c*/ 	.word	0x00000000
        /*0010*/ 	.short	0x0000
        /*0012*/ 	.short	0x0000
        /*0014*/ 	.byte	0x00, 0xf0, 0x21, 0x00


	//----- nvinfo : EIATTR_SPARSE_MMA_MASK
	.align		4
.L_39:
        /*0018*/ 	.byte	0x03, 0x50
        /*001a*/ 	.short	0x0000


	//----- nvinfo : EIATTR_MAXREG_COUNT
	.align		4
        /*001c*/ 	.byte	0x03, 0x1b
        /*001e*/ 	.short	0x00ff


	//----- nvinfo : EIATTR_MERCURY_ISA_VERSION
	.align		4
        /*0020*/ 	.byte	0x03, 0x5f
        /*0022*/ 	.short	0x0101


	//----- nvinfo : EIATTR_VRC_CTA_INIT_COUNT
	.align		4
        /*0024*/ 	.byte	0x02, 0x4a
	.zero		1
	.zero		1


	//----- nvinfo : EIATTR_EXIT_INSTR_OFFSETS
	.align		4
        /*0028*/ 	.byte	0x04, 0x1c
        /*002a*/ 	.short	(.L_41 - .L_40)


	//   ....[0]....
.L_40:
        /*002c*/ 	.word	0x000000d0


	//----- nvinfo : EIATTR_CBANK_PARAM_SIZE
	.align		4
.L_41:
        /*0030*/ 	.byte	0x03, 0x19
        /*0032*/ 	.short	0x0008


	//----- nvinfo : EIATTR_PARAM_CBANK
	.align		4
        /*0034*/ 	.byte	0x04, 0x0a
        /*0036*/ 	.short	(.L_43 - .L_42)
	.align		4
.L_42:
        /*0038*/ 	.word	index@(.nv.constant0._Z12device_ctorsy)
        /*003c*/ 	.short	0x0380
        /*003e*/ 	.short	0x0008


	//----- nvinfo : EIATTR_SW_WAR
	.align		4
.L_43:
        /*0040*/ 	.byte	0x04, 0x36
        /*0042*/ 	.short	(.L_45 - .L_44)
.L_44:
        /*0044*/ 	.word	0x00000008
.L_45:


//--------------------- .nv.callgraph             --------------------------
	.section	.nv.callgraph,"",@"SHT_CUDA_CALLGRAPH"
	.align	4
	.sectionentsize	8
	.align		4
        /*0000*/ 	.word	0x00000000
	.align		4
        /*0004*/ 	.word	0xffffffff
	.align		4
        /*0008*/ 	.word	index@(_Z6kernelP4polyi)
	.align		4
        /*000c*/ 	.word	index@(vprintf)
	.align		4
        /*0010*/ 	.word	0x00000000
	.align		4
        /*0014*/ 	.word	0xfffffffe
	.align		4
        /*0018*/ 	.word	0x00000000
	.align		4
        /*001c*/ 	.word	0xfffffffd
	.align		4
        /*0020*/ 	.word	0x00000000
	.align		4
        /*0024*/ 	.word	0xfffffffc


//--------------------- .nv.constant4             --------------------------
	.section	.nv.constant4,"a",@progbits
	.align	8
	.align		8
.nv.constant4:
        /*0000*/ 	.dword	vprintf
	.align		8
        /*0008*/ 	.dword	mod
	.align		8
        /*0010*/ 	.dword	mod2
	.align		8
        /*0018*/ 	.dword	_x
	.align		8
        /*0020*/ 	.dword	$str


//--------------------- .text._Z6kernelP4polyi    --------------------------
	.section	.text._Z6kernelP4polyi,"ax",@progbits
	.align	128
        .global         _Z6kernelP4polyi
        .type           _Z6kernelP4polyi,@function
        .size           _Z6kernelP4polyi,(.L_x_126 - _Z6kernelP4polyi)
        .other          _Z6kernelP4polyi,@"STO_CUDA_ENTRY STV_DEFAULT"
_Z6kernelP4polyi:
.text._Z6kernelP4polyi:
[----:B------:R-:W0:Y:S08]  /*0000*/  LDC R1, c[0x0][0x37c] ;  /* 0x0000df00ff017b82 */ /* 0x000e300000000800 */
[----:B------:R-:W1:Y:S01]  /*0010*/  LDC.64 R2, c[0x4][0x10] ;  /* 0x01000400ff027b82 */ /* 0x000e620000000a00 */
[----:B------:R-:W1:Y:S01]  /*0020*/  LDCU.64 UR4, c[0x0][0x358] ;  /* 0x00006b00ff0477ac */ /* 0x000e620008000a00 */
[----:B------:R-:W2:Y:S01]  /*0030*/  S2R R54, SR_TID.X ;  /* 0x0000000000367919 */ /* 0x000ea20000002100 */
[----:B0-----:R-:W-:Y:S01]  /*0040*/  VIADD R1, R1, 0xfffffff8 ;  /* 0xfffffff801017836 */ /* 0x001fe20000000000 */
[----:B------:R-:W2:Y:S01]  /*0050*/  LDCU UR7, c[0x0][0x388] ;  /* 0x00007100ff0777ac */ /* 0x000ea20008000800 */
[----:B-1----:R-:W3:Y:S01]  /*0060*/  LDG.E.64 R2, desc[UR4][R2.64] ;  /* 0x0000000402027981 */ /* 0x002ee2000c1e1b00 */
[----:B------:R-:W0:Y:S01]  /*0070*/  LDCU UR6, c[0x0][0x2f8] ;  /* 0x00005f00ff0677ac */ /* 0x000e220008000800 */
[----:B------:R-:W-:Y:S01]  /*0080*/  BSSY.RECONVERGENT B0, `(.L_x_0) ;  /* 0x0000021000007945 */ /* 0x000fe20003800200 */
[----:B--2---:R-:W-:Y:S01]  /*0090*/  VIADD R54, R54, UR7 ;  /* 0x0000000736367c36 */ /* 0x004fe20008000000 */
[----:B------:R-:W1:Y:S03]  /*00a0*/  LDCU UR7, c[0x0][0x2fc] ;  /* 0x00005f80ff0777ac */ /* 0x000e660008000800 */
[----:B------:R-:W-:Y:S01]  /*00b0*/  IMAD.WIDE R54, R54, 0x75bcd15, RZ ;  /* 0x075bcd1536367825 */ /* 0x000fe200078e02ff */
[----:B0-----:R-:W-:-:S04]  /*00c0*/  IADD3 R6, P1, PT, R1, UR6, RZ ;  /* 0x0000000601067c10 */ /* 0x001fc8000ff3e0ff */
[----:B-1----:R-:W-:Y:S02]  /*00d0*/  IADD3.X R7, PT, PT, RZ, UR7, RZ, P1, !PT ;  /* 0x00000007ff077c10 */ /* 0x002fe40008ffe4ff */
[----:B---3--:R-:W-:-:S04]  /*00e0*/  LOP3.LUT R0, R55, R3, RZ, 0xfc, !PT ;  /* 0x0000000337007212 */ /* 0x008fc800078efcff */
[----:B------:R-:W-:-:S13]  /*00f0*/  ISETP.NE.U32.AND P0, PT, R0, RZ, PT ;  /* 0x000000ff0000720c */ /* 0x000fda0003f05070 */
[----:B------:R-:W-:Y:S05]  /*0100*/  @P0 BRA `(.L_x_1) ;  /* 0x00000000004c0947 */ /* 0x000fea0003800000 */
[----:B------:R-:W0:Y:S01]  /*0110*/  I2F.U32.RP R0, R2 ;  /* 0x0000000200007306 */ /* 0x000e220000209000 */
[----:B------:R-:W-:Y:S01]  /*0120*/  IMAD.MOV R9, RZ, RZ, -R2 ;  /* 0x000000ffff097224 */ /* 0x000fe200078e0a02 */
[----:B------:R-:W-:Y:S01]  /*0130*/  ISETP.NE.U32.AND P1, PT, R2, RZ, PT ;  /* 0x000000ff0200720c */ /* 0x000fe20003f25070 */
[----:B------:R-:W-:-:S05]  /*0140*/  IMAD.MOV.U32 R21, RZ, RZ, RZ ;  /* 0x000000ffff157224 */ /* 0x000fca00078e00ff */
[----:B0-----:R-:W0:Y:S02]  /*0150*/  MUFU.RCP R0, R0 ;  /* 0x0000000000007308 */ /* 0x001e240000001000 */
[----:B0-----:R-:W-:-:S06]  /*0160*/  VIADD R4, R0, 0xffffffe ;  /* 0x0ffffffe00047836 */ /* 0x001fcc0000000000 */
[----:B------:R0:W1:Y:S02]  /*0170*/  F2I.FTZ.U32.TRUNC.NTZ R5, R4 ;  /* 0x0000000400057305 */ /* 0x000064000021f000 */
[----:B0-----:R-:W-:Y:S02]  /*0180*/  HFMA2 R4, -RZ, RZ, 0, 0 ;  /* 0x00000000ff047431 */ /* 0x001fe400000001ff */
[----:B-1----:R-:W-:-:S04]  /*0190*/  IMAD R9, R9, R5, RZ ;  /* 0x0000000509097224 */ /* 0x002fc800078e02ff */
[----:B------:R-:W-:-:S06]  /*01a0*/  IMAD.HI.U32 R5, R5, R9, R4 ;  /* 0x0000000905057227 */ /* 0x000fcc00078e0004 */
[----:B------:R-:W-:-:S04]  /*01b0*/  IMAD.HI.U32 R5, R5, R54, RZ ;  /* 0x0000003605057227 */ /* 0x000fc800078e00ff */
[----:B------:R-:W-:-:S04]  /*01c0*/  IMAD.MOV R5, RZ, RZ, -R5 ;  /* 0x000000ffff057224 */ /* 0x000fc800078e0a05 */
[----:B------:R-:W-:-:S05]  /*01d0*/  IMAD R20, R2, R5, R54 ;  /* 0x0000000502147224 */ /* 0x000fca00078e0236 */
[----:B------:R-:W-:-:S13]  /*01e0*/  ISETP.GE.U32.AND P0, PT, R20, R2, PT ;  /* 0x000000021400720c */ /* 0x000fda0003f06070 */
[----:B------:R-:W-:-:S05]  /*01f0*/  @P0 IMAD.IADD R20, R20, 0x1, -R2 ;  /* 0x0000000114140824 */ /* 0x000fca00078e0a02 */
[----:B------:R-:W-:-:S13]  /*0200*/  ISETP.GE.U32.AND P0, PT, R20, R2, PT ;  /* 0x000000021400720c */ /* 0x000fda0003f06070 */
[----:B------:R-:W-:Y:S02]  /*0210*/  @P0 IADD3 R20, PT, PT, -R2, R20, RZ ;  /* 0x0000001402140210 */ /* 0x000fe40007ffe1ff */
[----:B------:R-:W-:Y:S01]  /*0220*/  @!P1 LOP3.LUT R20, RZ, R2, RZ, 0x33, !PT ;  /* 0x00000002ff149212 */ /* 0x000fe200078e33ff */
[----:B------:R-:W-:Y:S06]  /*0230*/  BRA `(.L_x_2) ;  /* 0x0000000000147947 */ /* 0x000fec0003800000 */
.L_x_1:
[----:B------:R-:W-:Y:S01]  /*0240*/  IMAD.MOV.U32 R0, RZ, RZ, R54 ;  /* 0x000000ffff007224 */ /* 0x000fe200078e0036 */
[----:B------:R-:W-:-:S07]  /*0250*/  MOV R46, 0x270 ;  /* 0x00000270002e7802 */ /* 0x000fce0000000f00 */
[----:B------:R-:W-:Y:S05]  /*0260*/  CALL.REL.NOINC `($__internal_0_$__cuda_sm20_rem_u64) ;  /* 0x0000005400787944 */ /* 0x000fea0003c00000 */
[----:B------:R-:W-:Y:S01]  /*0270*/  MOV R20, R0 ;  /* 0x0000000000147202 */ /* 0x000fe20000000f00 */
[----:B------:R-:W-:-:S07]  /*0280*/  IMAD.MOV.U32 R21, RZ, RZ, R53 ;  /* 0x000000ffff157224 */ /* 0x000fce00078e0035 */
.L_x_2:
[----:B------:R-:W-:Y:S05]  /*0290*/  BSYNC.RECONVERGENT B0 ;  /* 0x0000000000007941 */ /* 0x000fea0003800200 */
.L_x_0:
[----:B------:R-:W0:Y:S02]  /*02a0*/  LDC.64 R14, c[0x0][0x380] ;  /* 0x0000e000ff0e7b82 */ /* 0x000e240000000a00 */
[----:B0-----:R-:W2:Y:S01]  /*02b0*/  LDG.E.64 R14, desc[UR4][R14.64] ;  /* 0x000000040e0e7981 */ /* 0x001ea2000c1e1b00 */
[----:B------:R-:W-:Y:S01]  /*02c0*/  BSSY.RECONVERGENT B0, `(.L_x_3) ;  /* 0x0000020000007945 */ /* 0x000fe20003800200 */
[-C--:B--2---:R-:W-:Y:S02]  /*02d0*/  IMAD R9, R15, R20.reuse, RZ ;  /* 0x000000140f097224 */ /* 0x084fe400078e02ff */
[----:B------:R-:W-:-:S04]  /*02e0*/  IMAD.WIDE.U32 R4, R14, R20, RZ ;  /* 0x000000140e047225 */ /* 0x000fc800078e00ff */
[----:B------:R-:W-:-:S04]  /*02f0*/  IMAD R9, R14, R21, R9 ;  /* 0x000000150e097224 */ /* 0x000fc800078e0209 */
[----:B------:R-:W-:-:S05]  /*0300*/  IMAD.IADD R55, R5, 0x1, R9 ;  /* 0x0000000105377824 */ /* 0x000fca00078e0209 */
[----:B------:R-:W-:-:S04]  /*0310*/  LOP3.LUT R0, R55, R3, RZ, 0xfc, !PT ;  /* 0x0000000337007212 */ /* 0x000fc800078efcff */
[----:B------:R-:W-:-:S13]  /*0320*/  ISETP.NE.U32.AND P0, PT, R0, RZ, PT ;  /* 0x000000ff0000720c */ /* 0x000fda0003f05070 */
[----:B------:R-:W-:Y:S05]  /*0330*/  @P0 BRA `(.L_x_4) ;  /* 0x00000000004c0947 */ /* 0x000fea0003800000 */
[----:B------:R-:W0:Y:S01]  /*0340*/  I2F.U32.RP R10, R2 ;  /* 0x00000002000a7306 */ /* 0x000e220000209000 */
[----:B------:R-:W-:Y:S01]  /*0350*/  IMAD.MOV R5, RZ, RZ, -R2 ;  /* 0x000000ffff057224 */ /* 0x000fe200078e0a02 */
[----:B------:R-:W-:-:S06]  /*0360*/  ISETP.NE.U32.AND P1, PT, R2, RZ, PT ;  /* 0x000000ff0200720c */ /* 0x000fcc0003f25070 */
[----:B0-----:R-:W0:Y:S02]  /*0370*/  MUFU.RCP R10, R10 ;  /* 0x0000000a000a7308 */ /* 0x001e240000001000 */
[----:B0-----:R-:W-:-:S06]  /*0380*/  IADD3 R8, PT, PT, R10, 0xffffffe, RZ ;  /* 0x0ffffffe0a087810 */ /* 0x001fcc0007ffe0ff */
[----:B------:R0:W1:Y:S02]  /*0390*/  F2I.FTZ.U32.TRUNC.NTZ R9, R8 ;  /* 0x0000000800097305 */ /* 0x000064000021f000 */
[----:B0-----:R-:W-:Y:S02]  /*03a0*/  IMAD.MOV.U32 R8, RZ, RZ, RZ ;  /* 0x000000ffff087224 */ /* 0x001fe400078e00ff */
[----:B-1----:R-:W-:-:S04]  /*03b0*/  IMAD R5, R5, R9, RZ ;  /* 0x0000000905057224 */ /* 0x002fc800078e02ff */
[----:B------:R-:W-:-:S06]  /*03c0*/  IMAD.HI.U32 R5, R9, R5, R8 ;  /* 0x0000000509057227 */ /* 0x000fcc00078e0008 */
[----:B------:R-:W-:-:S05]  /*03d0*/  IMAD.HI.U32 R0, R5, R4, RZ ;  /* 0x0000000405007227 */ /* 0x000fca00078e00ff */
[----:B------:R-:W-:-:S05]  /*03e0*/  IADD3 R5, PT, PT, -R0, RZ, RZ ;  /* 0x000000ff00057210 */ /* 0x000fca0007ffe1ff */
[----:B------:R-:W-:Y:S02]  /*03f0*/  IMAD R4, R2, R5, R4 ;  /* 0x0000000502047224 */ /* 0x000fe400078e0204 */
[----:B------:R-:W-:-:S03]  /*0400*/  HFMA2 R5, -RZ, RZ, 0, 0 ;  /* 0x00000000ff057431 */ /* 0x000fc600000001ff */
[----:B------:R-:W-:-:S13]  /*0410*/  ISETP.GE.U32.AND P0, PT, R4, R2, PT ;  /* 0x000000020400720c */ /* 0x000fda0003f06070 */
[----:B------:R-:W-:-:S05]  /*0420*/  @P0 IMAD.IADD R4, R4, 0x1, -R2 ;  /* 0x0000000104040824 */ /* 0x000fca00078e0a02 */
[----:B------:R-:W-:-:S13]  /*0430*/  ISETP.GE.U32.AND P0, PT, R4, R2, PT ;  /* 0x000000020400720c */ /* 0x000fda0003f06070 */
[----:B------:R-:W-:Y:S01]  /*0440*/  @P0 IMAD.IADD R4, R4, 0x1, -R2 ;  /* 0x0000000104040824 */ /* 0x000fe200078e0a02 */
[----:B------:R-:W-:Y:S01]  /*0450*/  @!P1 LOP3.LUT R4, RZ, R2, RZ, 0x33, !PT ;  /* 0x00000002ff049212 */ /* 0x000fe200078e33ff */
[----:B------:R-:W-:Y:S06]  /*0460*/  BRA `(.L_x_5) ;  /* 0x0000000000147947 */ /* 0x000fec0003800000 */
.L_x_4:
[----:B------:R-:W-:Y:S01]  /*0470*/  IMAD.MOV.U32 R0, RZ, RZ, R4 ;  /* 0x000000ffff007224 */ /* 0x000fe200078e0004 */
[----:B------:R-:W-:-:S07]  /*0480*/  MOV R46, 0x4a0 ;  /* 0x000004a0002e7802 */ /* 0x000fce0000000f00 */
[----:B------:R-:W-:Y:S05]  /*0490*/  CALL.REL.NOINC `($__internal_0_$__cuda_sm20_rem_u64) ;  /* 0x0000005000ec7944 */ /* 0x000fea0003c00000 */
[----:B------:R-:W-:Y:S01]  /*04a0*/  IMAD.MOV.U32 R4, RZ, RZ, R0 ;  /* 0x000000ffff047224 */ /* 0x000fe200078e0000 */
[----:B------:R-:W-:-:S07]  /*04b0*/  MOV R5, R53 ;  /* 0x0000003500057202 */ /* 0x000fce0000000f00 */
.L_x_5:
[----:B------:R-:W-:Y:S05]  /*04c0*/  BSYNC.RECONVERGENT B0 ;  /* 0x0000000000007941 */ /* 0x000fea0003800200 */
.L_x_3:
[----:B------:R-:W0:Y:S02]  /*04d0*/  LDC.64 R12, c[0x0][0x380] ;  /* 0x0000e000ff0c7b82 */ /* 0x000e240000000a00 */
[----:B0-----:R-:W2:Y:S01]  /*04e0*/  LDG.E.64 R12, desc[UR4][R12.64+0x8] ;  /* 0x000008040c0c7981 */ /* 0x001ea2000c1e1b00 */
[----:B------:R-:W-:Y:S01]  /*04f0*/  BSSY.RECONVERGENT B0, `(.L_x_6) ;  /* 0x000001e000007945 */ /* 0x000fe20003800200 */
[----:B--2---:R-:W-:-:S05]  /*0500*/  IADD3 R16, P0, PT, R12, R4, RZ ;  /* 0x000000040c107210 */ /* 0x004fca0007f1e0ff */
[----:B------:R-:W-:-:S05]  /*0510*/  IMAD.X R55, R13, 0x1, R5, P0 ;  /* 0x000000010d377824 */ /* 0x000fca00000e0605 */
[----:B------:R-:W-:-:S04]  /*0520*/  LOP3.LUT R0, R55, R3, RZ, 0xfc, !PT ;  /* 0x0000000337007212 */ /* 0x000fc800078efcff */
[----:B------:R-:W-:-:S13]  /*0530*/  ISETP.NE.U32.AND P0, PT, R0, RZ, PT ;  /* 0x000000ff0000720c */ /* 0x000fda0003f05070 */
[----:B------:R-:W-:Y:S05]  /*0540*/  @P0 BRA `(.L_x_7) ;  /* 0x00000000004c0947 */ /* 0x000fea0003800000 */
[----:B------:R-:W0:Y:S01]  /*0550*/  I2F.U32.RP R8, R2 ;  /* 0x0000000200087306 */ /* 0x000e220000209000 */
[----:B------:R-:W-:Y:S01]  /*0560*/  IADD3 R9, PT, PT, RZ, -R2, RZ ;  /* 0x80000002ff097210 */ /* 0x000fe20007ffe0ff */
[----:B------:R-:W-:Y:S01]  /*0570*/  IMAD.MOV.U32 R17, RZ, RZ, RZ ;  /* 0x000000ffff117224 */ /* 0x000fe200078e00ff */
[----:B------:R-:W-:-:S05]  /*0580*/  ISETP.NE.U32.AND P1, PT, R2, RZ, PT ;  /* 0x000000ff0200720c */ /* 0x000fca0003f25070 */
[----:B0-----:R-:W0:Y:S02]  /*0590*/  MUFU.RCP R8, R8 ;  /* 0x0000000800087308 */ /* 0x001e240000001000 */
[----:B0-----:R-:W-:-:S06]  /*05a0*/  VIADD R4, R8, 0xffffffe ;  /* 0x0ffffffe08047836 */ /* 0x001fcc0000000000 */
[----:B------:R0:W1:Y:S02]  /*05b0*/  F2I.FTZ.U32.TRUNC.NTZ R5, R4 ;  /* 0x0000000400057305 */ /* 0x000064000021f000 */
[----:B0-----:R-:W-:Y:S02]  /*05c0*/  IMAD.MOV.U32 R4, RZ, RZ, RZ ;  /* 0x000000ffff047224 */ /* 0x001fe400078e00ff */
[----:B-1----:R-:W-:-:S04]  /*05d0*/  IMAD R9, R9, R5, RZ ;  /* 0x0000000509097224 */ /* 0x002fc800078e02ff */
[----:B------:R-:W-:-:S06]  /*05e0*/  IMAD.HI.U32 R9, R5, R9, R4 ;  /* 0x0000000905097227 */ /* 0x000fcc00078e0004 */
[----:B------:R-:W-:-:S04]  /*05f0*/  IMAD.HI.U32 R0, R9, R16, RZ ;  /* 0x0000001009007227 */ /* 0x000fc800078e00ff */
[----:B------:R-:W-:-:S04]  /*0600*/  IMAD.MOV R5, RZ, RZ, -R0 ;  /* 0x000000ffff057224 */ /* 0x000fc800078e0a00 */
[----:B------:R-:W-:-:S05]  /*0610*/  IMAD R16, R2, R5, R16 ;  /* 0x0000000502107224 */ /* 0x000fca00078e0210 */
[----:B------:R-:W-:-:S13]  /*0620*/  ISETP.GE.U32.AND P0, PT, R16, R2, PT ;  /* 0x000000021000720c */ /* 0x000fda0003f06070 */
[----:B------:R-:W-:-:S04]  /*0630*/  @P0 IADD3 R16, PT, PT, -R2, R16, RZ ;  /* 0x0000001002100210 */ /* 0x000fc80007ffe1ff */
[----:B------:R-:W-:-:S13]  /*0640*/  ISETP.GE.U32.AND P0, PT, R16, R2, PT ;  /* 0x000000021000720c */ /* 0x000fda0003f06070 */
[----:B------:R-:W-:Y:S01]  /*0650*/  @P0 IMAD.IADD R16, R16, 0x1, -R2 ;  /* 0x0000000110100824 */ /* 0x000fe200078e0a02 */
[----:B------:R-:W-:Y:S01]  /*0660*/  @!P1 LOP3.LUT R16, RZ, R2, RZ, 0x33, !PT ;  /* 0x00000002ff109212 */ /* 0x000fe200078e33ff */
[----:B------:R-:W-:Y:S06]  /*0670*/  BRA `(.L_x_8) ;  /* 0x0000000000147947 */ /* 0x000fec0003800000 */
.L_x_7:
[----:B------:R-:W-:Y:S02]  /*0680*/  MOV R0, R16 ;  /* 0x0000001000007202 */ /* 0x000fe40000000f00 */
[----:B------:R-:W-:-:S07]  /*0690*/  MOV R46, 0x6b0 ;  /* 0x000006b0002e7802 */ /* 0x000fce0000000f00 */
[----:B------:R-:W-:Y:S05]  /*06a0*/  CALL.REL.NOINC `($__internal_0_$__cuda_sm20_rem_u64) ;  /* 0x0000005000687944 */ /* 0x000fea0003c00000 */
[----:B------:R-:W-:Y:S02]  /*06b0*/  IMAD.MOV.U32 R16, RZ, RZ, R0 ;  /* 0x000000ffff107224 */ /* 0x000fe400078e0000 */
[----:B------:R-:W-:-:S07]  /*06c0*/  IMAD.MOV.U32 R17, RZ, RZ, R53 ;  /* 0x000000ffff117224 */ /* 0x000fce00078e0035 */
.L_x_8:
[----:B------:R-:W-:Y:S05]  /*06d0*/  BSYNC.RECONVERGENT B0 ;  /* 0x0000000000007941 */ /* 0x000fea0003800200 */
.L_x_6:
[----:B------:R-:W0:Y:S02]  /*06e0*/  LDC.64 R10, c[0x0][0x380] ;  /* 0x0000e000ff0a7b82 */ /* 0x000e240000000a00 */
[----:B0-----:R-:W2:Y:S01]  /*06f0*/  LDG.E.64 R10, desc[UR4][R10.64+0x10] ;  /* 0x000010040a0a7981 */ /* 0x001ea2000c1e1b00 */
[----:B------:R-:W-:Y:S01]  /*0700*/  BSSY.RECONVERGENT B0, `(.L_x_9) ;  /* 0x0000020000007945 */ /* 0x000fe20003800200 */
[-C--:B--2---:R-:W-:Y:S02]  /*0710*/  IMAD R9, R11, R20.reuse, RZ ;  /* 0x000000140b097224 */ /* 0x084fe400078e02ff */
[----:B------:R-:W-:-:S04]  /*0720*/  IMAD.WIDE.U32 R4, R10, R20, RZ ;  /* 0x000000140a047225 */ /* 0x000fc800078e00ff */
[----:B------:R-:W-:-:S05]  /*0730*/  IMAD R9, R10, R21, R9 ;  /* 0x000000150a097224 */ /* 0x000fca00078e0209 */
[----:B------:R-:W-:-:S04]  /*0740*/  IADD3 R55, PT, PT, R5, R9, RZ ;  /* 0x0000000905377210 */ /* 0x000fc80007ffe0ff */
[----:B------:R-:W-:-:S04]  /*0750*/  LOP3.LUT R0, R55, R3, RZ, 0xfc, !PT ;  /* 0x0000000337007212 */ /* 0x000fc800078efcff */
[----:B------:R-:W-:-:S13]  /*0760*/  ISETP.NE.U32.AND P0, PT, R0, RZ, PT ;  /* 0x000000ff0000720c */ /* 0x000fda0003f05070 */
[----:B------:R-:W-:Y:S05]  /*0770*/  @P0 BRA `(.L_x_10) ;  /* 0x00000000004c0947 */ /* 0x000fea0003800000 */
[----:B------:R-:W0:Y:S01]  /*0780*/  I2F.U32.RP R18, R2 ;  /* 0x0000000200127306 */ /* 0x000e220000209000 */
[----:B------:R-:W-:Y:S01]  /*0790*/  IMAD.MOV R5, RZ, RZ, -R2 ;  /* 0x000000ffff057224 */ /* 0x000fe200078e0a02 */
[----:B------:R-:W-:-:S06]  /*07a0*/  ISETP.NE.U32.AND P1, PT, R2, RZ, PT ;  /* 0x000000ff0200720c */ /* 0x000fcc0003f25070 */
        /* <DEDUP_REMOVED lines=8> */
[----:B------:R-:W-:Y:S02]  /*0830*/  IMAD R4, R2, R5, R4 ;  /* 0x0000000502047224 */ /* 0x000fe400078e0204 */
[----:B------:R-:W-:-:S03]  /*0840*/  IMAD.MOV.U32 R5, RZ, RZ, RZ ;  /* 0x000000ffff057224 */ /* 0x000fc600078e00ff */
[----:B------:R-:W-:-:S13]  /*0850*/  ISETP.GE.U32.AND P0, PT, R4, R2, PT ;  /* 0x000000020400720c */ /* 0x000fda0003f06070 */
[----:B------:R-:W-:-:S05]  /*0860*/  @P0 IMAD.IADD R4, R4, 0x1, -R2 ;  /* 0x0000000104040824 */ /* 0x000fca00078e0a02 */
[----:B------:R-:W-:-:S13]  /*0870*/  ISETP.GE.U32.AND P0, PT, R4, R2, PT ;  /* 0x000000020400720c */ /* 0x000fda0003f06070 */
[----:B------:R-:W-:Y:S02]  /*0880*/  @P0 IADD3 R4, PT, PT, -R2, R4, RZ ;  /* 0x0000000402040210 */ /* 0x000fe40007ffe1ff */
[----:B------:R-:W-:Y:S01]  /*0890*/  @!P1 LOP3.LUT R4, RZ, R2, RZ, 0x33, !PT ;  /* 0x00000002ff049212 */ /* 0x000fe200078e33ff */
[----:B------:R-:W-:Y:S06]  /*08a0*/  BRA `(.L_x_11) ;  /* 0x0000000000147947 */ /* 0x000fec0003800000 */
.L_x_10:
[----:B------:R-:W-:Y:S01]  /*08b0*/  IMAD.MOV.U32 R0, RZ, RZ, R4 ;  /* 0x000000ffff007224 */ /* 0x000fe200078e0004 */
[----:B------:R-:W-:-:S07]  /*08c0*/  MOV R46, 0x8e0 ;  /* 0x000008e0002e7802 */ /* 0x000fce0000000f00 */
[----:B------:R-:W-:Y:S05]  /*08d0*/  CALL.REL.NOINC `($__internal_0_$__cuda_sm20_rem_u64) ;  /* 0x0000004c00dc7944 */ /* 0x000fea0003c00000 */
[----:B------:R-:W-:Y:S01]  /*08e0*/  MOV R4, R0 ;  /* 0x0000000000047202 */ /* 0x000fe20000000f00 */
[----:B------:R-:W-:-:S07]  /*08f0*/  IMAD.MOV.U32 R5, RZ, RZ, R53 ;  /* 0x000000ffff057224 */ /* 0x000fce00078e0035 */
.L_x_11:
[----:B------:R-:W-:Y:S05]  /*0900*/  BSYNC.RECONVERGENT B0 ;  /* 0x0000000000007941 */ /* 0x000fea0003800200 */
.L_x_9:
        /* <DEDUP_REMOVED lines=9> */
[----:B------:R-:W-:Y:S01]  /*09a0*/  IMAD.MOV R23, RZ, RZ, -R2 ;  /* 0x000000ffff177224 */ /* 0x000fe200078e0a02 */
[----:B------:R-:W-:-:S06]  /*09b0*/  ISETP.NE.U32.AND P1, PT, R2, RZ, PT ;  /* 0x000000ff0200720c */ /* 0x000fcc0003f25070 */
[----:B0-----:R-:W0:Y:S02]  /*09c0*/  MUFU.RCP R19, R19 ;  /* 0x0000001300137308 */ /* 0x001e240000001000 */
[----:B0-----:R-:W-:Y:S01]  /*09d0*/  IADD3 R4, PT, PT, R19, 0xffffffe, RZ ;  /* 0x0ffffffe13047810 */ /* 0x001fe20007ffe0ff */
[----:B------:R-:W-:-:S05]  /*09e0*/  HFMA2 R19, -RZ, RZ, 0, 0 ;  /* 0x00000000ff137431 */ /* 0x000fca00000001ff */
[----:B------:R0:W1:Y:S02]  /*09f0*/  F2I.FTZ.U32.TRUNC.NTZ R5, R4 ;  /* 0x0000000400057305 */ /* 0x000064000021f000 */
[----:B0-----:R-:W-:Y:S02]  /*0a00*/  IMAD.MOV.U32 R4, RZ, RZ, RZ ;  /* 0x000000ffff047224 */ /* 0x001fe400078e00ff */
[----:B-1----:R-:W-:-:S04]  /*0a10*/  IMAD R23, R23, R5, RZ ;  /* 0x0000000517177224 */ /* 0x002fc800078e02ff */
[----:B------:R-:W-:-:S06]  /*0a20*/  IMAD.HI.U32 R23, R5, R23, R4 ;  /* 0x0000001705177227 */ /* 0x000fcc00078e0004 */
[----:B------:R-:W-:-:S05]  /*0a30*/  IMAD.HI.U32 R0, R23, R18, RZ ;  /* 0x0000001217007227 */ /* 0x000fca00078e00ff */
[----:B------:R-:W-:-:S05]  /*0a40*/  IADD3 R5, PT, PT, -R0, RZ, RZ ;  /* 0x000000ff00057210 */ /* 0x000fca0007ffe1ff */
[----:B------:R-:W-:-:S05]  /*0a50*/  IMAD R18, R2, R5, R18 ;  /* 0x0000000502127224 */ /* 0x000fca00078e0212 */
[----:B------:R-:W-:-:S13]  /*0a60*/  ISETP.GE.U32.AND P0, PT, R18, R2, PT ;  /* 0x000000021200720c */ /* 0x000fda0003f06070 */
[----:B------:R-:W-:-:S05]  /*0a70*/  @P0 IMAD.IADD R18, R18, 0x1, -R2 ;  /* 0x0000000112120824 */ /* 0x000fca00078e0a02 */
[----:B------:R-:W-:-:S13]  /*0a80*/  ISETP.GE.U32.AND P0, PT, R18, R2, PT ;  /* 0x000000021200720c */ /* 0x000fda0003f06070 */
[----:B------:R-:W-:Y:S01]  /*0a90*/  @P0 IMAD.IADD R18, R18, 0x1, -R2 ;  /* 0x0000000112120824 */ /* 0x000fe200078e0a02 */
[----:B------:R-:W-:Y:S01]  /*0aa0*/  @!P1 LOP3.LUT R18, RZ, R2, RZ, 0x33, !PT ;  /* 0x00000002ff129212 */ /* 0x000fe200078e33ff */
[----:B------:R-:W-:Y:S06]  /*0ab0*/  BRA `(.L_x_14) ;  /* 0x0000000000147947 */ /* 0x000fec0003800000 */
.L_x_13:
[----:B------:R-:W-:Y:S01]  /*0ac0*/  IMAD.MOV.U32 R0, RZ, RZ, R18 ;  /* 0x000000ffff007224 */ /* 0x000fe200078e0012 */
[----:B------:R-:W-:-:S07]  /*0ad0*/  MOV R46, 0xaf0 ;  /* 0x00000af0002e7802 */ /* 0x000fce0000000f00 */
[----:B------:R-:W-:Y:S05]  /*0ae0*/  CALL.REL.NOINC `($__internal_0_$__cuda_sm20_rem_u64) ;  /* 0x0000004c00587944 */ /* 0x000fea0003c00000 */
[----:B------:R-:W-:Y:S01]  /*0af0*/  IMAD.MOV.U32 R18, RZ, RZ, R0 ;  /* 0x000000ffff127224 */ /* 0x000fe200078e0000 */
[----:B------:R-:W-:-:S07]  /*0b00*/  MOV R19, R53 ;  /* 0x0000003500137202 */ /* 0x000fce0000000f00 */
.L_x_14:
[----:B------:R-:W-:Y:S05]  /*0b10*/  BSYNC.RECONVERGENT B0 ;  /* 0x0000000000007941 */ /* 0x000fea0003800200 */
.L_x_12:
[----:B------:R-:W0:Y:S02]  /*0b20*/  LDC.64 R4, c[0x0][0x380] ;  /* 0x0000e000ff047b82 */ /* 0x000e240000000a00 */
[----:B0-----:R-:W2:Y:S01]  /*0b30*/  LDG.E.64 R4, desc[UR4][R4.64+0x20] ;  /* 0x0000200404047981 */ /* 0x001ea2000c1e1b00 */
[----:B------:R-:W-:Y:S01]  /*0b40*/  BSSY.RECONVERGENT B0, `(.L_x_15) ;  /* 0x0000022000007945 */ /* 0x000fe20003800200 */
[----:B------:R-:W-:Y:S01]  /*0b50*/  LOP3.LUT R22, R18, R16, RZ, 0x3c, !PT ;  /* 0x0000001012167212 */ /* 0x000fe200078e3cff */
[-C--:B--2---:R-:W-:Y:S02]  /*0b60*/  IMAD R23, R5, R20.reuse, RZ ;  /* 0x0000001405177224 */ /* 0x084fe400078e02ff */
[----:B------:R-:W-:-:S04]  /*0b70*/  IMAD.WIDE.U32 R24, R4, R20, RZ ;  /* 0x0000001404187225 */ /* 0x000fc800078e00ff */
[----:B------:R-:W-:-:S04]  /*0b80*/  IMAD R23, R4, R21, R23 ;  /* 0x0000001504177224 */ /* 0x000fc800078e0217 */
[----:B------:R-:W-:Y:S01]  /*0b90*/  IMAD.IADD R55, R25, 0x1, R23 ;  /* 0x0000000119377824 */ /* 0x000fe200078e0217 */
[----:B------:R-:W-:-:S04]  /*0ba0*/  LOP3.LUT R23, R19, R17, RZ, 0x3c, !PT ;  /* 0x0000001113177212 */ /* 0x000fc800078e3cff */
        /* <DEDUP_REMOVED lines=9> */
[----:B------:R-:W0:Y:S02]  /*0c40*/  F2I.FTZ.U32.TRUNC.NTZ R17, R19 ;  /* 0x0000001300117305 */ /* 0x000e24000021f000 */
[----:B0-----:R-:W-:-:S04]  /*0c50*/  IMAD R25, R25, R17, RZ ;  /* 0x0000001119197224 */ /* 0x001fc800078e02ff */
[----:B------:R-:W-:-:S06]  /*0c60*/  IMAD.HI.U32 R25, R17, R25, R16 ;  /* 0x0000001911197227 */ /* 0x000fcc00078e0010 */
[----:B------:R-:W-:-:S04]  /*0c70*/  IMAD.HI.U32 R0, R25, R24, RZ ;  /* 0x0000001819007227 */ /* 0x000fc800078e00ff */
[----:B------:R-:W-:-:S04]  /*0c80*/  IMAD.MOV R17, RZ, RZ, -R0 ;  /* 0x000000ffff117224 */ /* 0x000fc800078e0a00 */
[----:B------:R-:W-:Y:S02]  /*0c90*/  IMAD R16, R2, R17, R24 ;  /* 0x0000001102107224 */ /* 0x000fe400078e0218 */
[----:B------:R-:W-:-:S03]  /*0ca0*/  IMAD.MOV.U32 R17, RZ, RZ, RZ ;  /* 0x000000ffff117224 */ /* 0x000fc600078e00ff */
[----:B------:R-:W-:-:S13]  /*0cb0*/  ISETP.GE.U32.AND P0, PT, R16, R2, PT ;  /* 0x000000021000720c */ /* 0x000fda0003f06070 */
[----:B------:R-:W-:-:S04]  /*0cc0*/  @P0 IADD3 R16, PT, PT, -R2, R16, RZ ;  /* 0x0000001002100210 */ /* 0x000fc80007ffe1ff */
[----:B------:R-:W-:-:S13]  /*0cd0*/  ISETP.GE.U32.AND P0, PT, R16, R2, PT ;  /* 0x000000021000720c */ /* 0x000fda0003f06070 */
[----:B------:R-:W-:Y:S01]  /*0ce0*/  @P0 IMAD.IADD R16, R16, 0x1, -R2 ;  /* 0x0000000110100824 */ /* 0x000fe200078e0a02 */
[----:B------:R-:W-:Y:S01]  /*0cf0*/  @!P1 LOP3.LUT R16, RZ, R2, RZ, 0x33, !PT ;  /* 0x00000002ff109212 */ /* 0x000fe200078e33ff */
[----:B------:R-:W-:Y:S06]  /*0d00*/  BRA `(.L_x_17) ;  /* 0x0000000000147947 */ /* 0x000fec0003800000 */
.L_x_16:
[----:B------:R-:W-:Y:S02]  /*0d10*/  MOV R0, R24 ;  /* 0x0000001800007202 */ /* 0x000fe40000000f00 */
[----:B------:R-:W-:-:S07]  /*0d20*/  MOV R46, 0xd40 ;  /* 0x00000d40002e7802 */ /* 0x000fce0000000f00 */
[----:B------:R-:W-:Y:S05]  /*0d30*/  CALL.REL.NOINC `($__internal_0_$__cuda_sm20_rem_u64) ;  /* 0x0000004800c47944 */ /* 0x000fea0003c00000 */
[----:B------:R-:W-:Y:S02]  /*0d40*/  IMAD.MOV.U32 R16, RZ, RZ, R0 ;  /* 0x000000ffff107224 */ /* 0x000fe400078e0000 */
[----:B------:R-:W-:-:S07]  /*0d50*/  IMAD.MOV.U32 R17, RZ, RZ, R53 ;  /* 0x000000ffff117224 */ /* 0x000fce00078e0035 */
.L_x_17:
[----:B------:R-:W-:Y:S05]  /*0d60*/  BSYNC.RECONVERGENT B0 ;  /* 0x0000000000007941 */ /* 0x000fea0003800200 */
.L_x_15:
[----:B------:R-:W0:Y:S02]  /*0d70*/  LDC.64 R18, c[0x0][0x380] ;  /* 0x0000e000ff127b82 */ /* 0x000e240000000a00 */
[----:B0-----:R-:W2:Y:S01]  /*0d80*/  LDG.E.64 R18, desc[UR4][R18.64+0x28] ;  /* 0x0000280412127981 */ /* 0x001ea2000c1e1b00 */
[----:B------:R-:W-:Y:S01]  /*0d90*/  BSSY.RECONVERGENT B0, `(.L_x_18) ;  /* 0x000001e000007945 */ /* 0x000fe20003800200 */
[----:B--2---:R-:W-:-:S04]  /*0da0*/  IADD3 R48, P0, PT, R18, R16, RZ ;  /* 0x0000001012307210 */ /* 0x004fc80007f1e0ff */
[----:B------:R-:W-:-:S04]  /*0db0*/  IADD3.X R55, PT, PT, R19, R17, RZ, P0, !PT ;  /* 0x0000001113377210 */ /* 0x000fc800007fe4ff */
[----:B------:R-:W-:-:S04]  /*0dc0*/  LOP3.LUT R0, R55, R3, RZ, 0xfc, !PT ;  /* 0x0000000337007212 */ /* 0x000fc800078efcff */
        /* <DEDUP_REMOVED lines=21> */
.L_x_19:
[----:B------:R-:W-:Y:S01]  /*0f20*/  IMAD.MOV.U32 R0, RZ, RZ, R48 ;  /* 0x000000ffff007224 */ /* 0x000fe200078e0030 */
[----:B------:R-:W-:-:S07]  /*0f30*/  MOV R46, 0xf50 ;  /* 0x00000f50002e7802 */ /* 0x000fce0000000f00 */
[----:B------:R-:W-:Y:S05]  /*0f40*/  CALL.REL.NOINC `($__internal_0_$__cuda_sm20_rem_u64) ;  /* 0x0000004800407944 */ /* 0x000fea0003c00000 */
[----:B------:R-:W-:Y:S01]  /*0f50*/  MOV R48, R0 ;  /* 0x0000000000307202 */ /* 0x000fe20000000f00 */
[----:B------:R-:W-:-:S07]  /*0f60*/  IMAD.MOV.U32 R49, RZ, RZ, R53 ;  /* 0x000000ffff317224 */ /* 0x000fce00078e0035 */
.L_x_20:
[----:B------:R-:W-:Y:S05]  /*0f70*/  BSYNC.RECONVERGENT B0 ;  /* 0x0000000000007941 */ /* 0x000fea0003800200 */
.L_x_18:
[----:B------:R-:W0:Y:S02]  /*0f80*/  LDC.64 R16, c[0x0][0x380] ;  /* 0x0000e000ff107b82 */ /* 0x000e240000000a00 */
[----:B0-----:R-:W2:Y:S01]  /*0f90*/  LDG.E.64 R16, desc[UR4][R16.64+0x30] ;  /* 0x0000300410107981 */ /* 0x001ea2000c1e1b00 */
[----:B------:R-:W-:Y:S01]  /*0fa0*/  BSSY.RECONVERGENT B0, `(.L_x_21) ;  /* 0x0000022000007945 */ /* 0x000fe20003800200 */
[----:B------:R-:W-:Y:S02]  /*0fb0*/  LOP3.LUT R47, R22, R48, RZ, 0x3c, !PT ;  /* 0x00000030162f7212 */ /* 0x000fe400078e3cff */
[----:B------:R-:W-:Y:S01]  /*0fc0*/  LOP3.LUT R48, R23, R49, RZ, 0x3c, !PT ;  /* 0x0000003117307212 */ /* 0x000fe200078e3cff */
        /* <DEDUP_REMOVED lines=12> */
[----:B0-----:R-:W-:-:S06]  /*1090*/  IADD3 R26, PT, PT, R25, 0xffffffe, RZ ;  /* 0x0ffffffe191a7810 */ /* 0x001fcc0007ffe0ff */
[----:B------:R-:W0:Y:S02]  /*10a0*/  F2I.FTZ.U32.TRUNC.NTZ R23, R26 ;  /* 0x0000001a00177305 */ /* 0x000e24000021f000 */
[----:B0-----:R-:W-:-:S04]  /*10b0*/  IMAD R27, R27, R23, RZ ;  /* 0x000000171b1b7224 */ /* 0x001fc800078e02ff */
        /* <DEDUP_REMOVED lines=11> */
.L_x_22:
[----:B------:R-:W-:Y:S01]  /*1170*/  IMAD.MOV.U32 R0, RZ, RZ, R24 ;  /* 0x000000ffff007224 */ /* 0x000fe200078e0018 */
[----:B------:R-:W-:-:S07]  /*1180*/  MOV R46, 0x11a0 ;  /* 0x000011a0002e7802 */ /* 0x000fce0000000f00 */
[----:B------:R-:W-:Y:S05]  /*1190*/  CALL.REL.NOINC `($__internal_0_$__cuda_sm20_rem_u64) ;  /* 0x0000004400ac7944 */ /* 0x000fea0003c00000 */
[----:B------:R-:W-:Y:S01]  /*11a0*/  IMAD.MOV.U32 R22, RZ, RZ, R0 ;  /* 0x000000ffff167224 */ /* 0x000fe200078e0000 */
[----:B------:R-:W-:-:S07]  /*11b0*/  MOV R23, R53 ;  /* 0x0000003500177202 */ /* 0x000fce0000000f00 */
.L_x_23:
[----:B------:R-:W-:Y:S05]  /*11c0*/  BSYNC.RECONVERGENT B0 ;  /* 0x0000000000007941 */ /* 0x000fea0003800200 */
.L_x_21:
        /* <DEDUP_REMOVED lines=9> */
[----:B------:R-:W-:Y:S02]  /*1260*/  IADD3 R29, PT, PT, RZ, -R2, RZ ;  /* 0x80000002ff1d7210 */ /* 0x000fe40007ffe0ff */
[----:B------:R-:W-:-:S05]  /*1270*/  ISETP.NE.U32.AND P1, PT, R2, RZ, PT ;  /* 0x000000ff0200720c */ /* 0x000fca0003f25070 */
[----:B0-----:R-:W0:Y:S02]  /*1280*/  MUFU.RCP R27, R27 ;  /* 0x0000001b001b7308 */ /* 0x001e240000001000 */
[----:B0-----:R-:W-:Y:S02]  /*1290*/  VIADD R22, R27, 0xffffffe ;  /* 0x0ffffffe1b167836 */ /* 0x001fe40000000000 */
[----:B------:R-:W-:-:S04]  /*12a0*/  IMAD.MOV.U32 R27, RZ, RZ, RZ ;  /* 0x000000ffff1b7224 */ /* 0x000fc800078e00ff */
        /* <DEDUP_REMOVED lines=13> */
.L_x_25:
[----:B------:R-:W-:Y:S02]  /*1380*/  MOV R0, R26 ;  /* 0x0000001a00007202 */ /* 0x000fe40000000f00 */
[----:B------:R-:W-:-:S07]  /*1390*/  MOV R46, 0x13b0 ;  /* 0x000013b0002e7802 */ /* 0x000fce0000000f00 */
[----:B------:R-:W-:Y:S05]  /*13a0*/  CALL.REL.NOINC `($__internal_0_$__cuda_sm20_rem_u64) ;  /* 0x0000004400287944 */ /* 0x000fea0003c00000 */
[----:B------:R-:W-:Y:S02]  /*13b0*/  IMAD.MOV.U32 R26, RZ, RZ, R0 ;  /* 0x000000ffff1a7224 */ /* 0x000fe400078e0000 */
[----:B------:R-:W-:-:S07]  /*13c0*/  IMAD.MOV.U32 R27, RZ, RZ, R53 ;  /* 0x000000ffff1b7224 */ /* 0x000fce00078e0035 */
.L_x_26:
[----:B------:R-:W-:Y:S05]  /*13d0*/  BSYNC.RECONVERGENT B0 ;  /* 0x0000000000007941 */ /* 0x000fea0003800200 */
.L_x_24:
[----:B------:R-:W0:Y:S02]  /*13e0*/  LDC.64 R22, c[0x0][0x380] ;  /* 0x0000e000ff167b82 */ /* 0x000e240000000a00 */
[----:B0-----:R-:W2:Y:S01]  /*13f0*/  LDG.E.64 R22, desc[UR4][R22.64+0x40] ;  /* 0x0000400416167981 */ /* 0x001ea2000c1e1b00 */
[----:B------:R-:W-:Y:S01]  /*1400*/  BSSY.RECONVERGENT B0, `(.L_x_27) ;  /* 0x0000022000007945 */ /* 0x000fe20003800200 */
[----:B------:R-:W-:Y:S02]  /*1410*/  LOP3.LUT R47, R47, R26, RZ, 0x3c, !PT ;  /* 0x0000001a2f2f7212 */ /* 0x000fe400078e3cff */
[----:B------:R-:W-:Y:S01]  /*1420*/  LOP3.LUT R48, R48, R27, RZ, 0x3c, !PT ;  /* 0x0000001b30307212 */ /* 0x000fe200078e3cff */
        /* <DEDUP_REMOVED lines=8> */
[----:B------:R-:W-:Y:S02]  /*14b0*/  HFMA2 R26, -RZ, RZ, 0, 0 ;  /* 0x00000000ff1a7431 */ /* 0x000fe400000001ff */
[----:B------:R-:W-:Y:S01]  /*14c0*/  IMAD.MOV R31, RZ, RZ, -R2 ;  /* 0x000000ffff1f7224 */ /* 0x000fe200078e0a02 */
[----:B------:R-:W-:-:S04]  /*14d0*/  ISETP.NE.U32.AND P1, PT, R2, RZ, PT ;  /* 0x000000ff0200720c */ /* 0x000fc80003f25070 */
        /* <DEDUP_REMOVED lines=15> */
.L_x_28:
[----:B------:R-:W-:Y:S01]  /*15d0*/  IMAD.MOV.U32 R0, RZ, RZ, R28 ;  /* 0x000000ffff007224 */ /* 0x000fe200078e001c */
[----:B------:R-:W-:-:S07]  /*15e0*/  MOV R46, 0x1600 ;  /* 0x00001600002e7802 */ /* 0x000fce0000000f00 */
[----:B------:R-:W-:Y:S05]  /*15f0*/  CALL.REL.NOINC `($__internal_0_$__cuda_sm20_rem_u64) ;  /* 0x0000004000947944 */ /* 0x000fea0003c00000 */
[----:B------:R-:W-:Y:S01]  /*1600*/  MOV R26, R0 ;  /* 0x00000000001a7202 */ /* 0x000fe20000000f00 */
[----:B------:R-:W-:-:S07]  /*1610*/  IMAD.MOV.U32 R27, RZ, RZ, R53 ;  /* 0x000000ffff1b7224 */ /* 0x000fce00078e0035 */
.L_x_29:
[----:B------:R-:W-:Y:S05]  /*1620*/  BSYNC.RECONVERGENT B0 ;  /* 0x0000000000007941 */ /* 0x000fea0003800200 */
.L_x_27:
        /* <DEDUP_REMOVED lines=27> */
.L_x_31:
[----:B------:R-:W-:Y:S01]  /*17e0*/  IMAD.MOV.U32 R0, RZ, RZ, R30 ;  /* 0x000000ffff007224 */ /* 0x000fe200078e001e */
[----:B------:R-:W-:-:S07]  /*17f0*/  MOV R46, 0x1810 ;  /* 0x00001810002e7802 */ /* 0x000fce0000000f00 */
[----:B------:R-:W-:Y:S05]  /*1800*/  CALL.REL.NOINC `($__internal_0_$__cuda_sm20_rem_u64) ;  /* 0x0000004000107944 */ /* 0x000fea0003c00000 */
[----:B------:R-:W-:Y:S01]  /*1810*/  IMAD.MOV.U32 R30, RZ, RZ, R0 ;  /* 0x000000ffff1e7224 */ /* 0x000fe200078e0000 */
[----:B------:R-:W-:-:S07]  /*1820*/  MOV R31, R53 ;  /* 0x00000035001f7202 */ /* 0x000fce0000000f00 */
.L_x_32:
[----:B------:R-:W-:Y:S05]  /*1830*/  BSYNC.RECONVERGENT B0 ;  /* 0x0000000000007941 */ /* 0x000fea0003800200 */
.L_x_30:
        /* <DEDUP_REMOVED lines=31> */
.L_x_34:
[----:B------:R-:W-:Y:S02]  /*1a30*/  MOV R0, R32 ;  /* 0x0000002000007202 */ /* 0x000fe40000000f00 */
[----:B------:R-:W-:-:S07]  /*1a40*/  MOV R46, 0x1a60 ;  /* 0x00001a60002e7802 */ /* 0x000fce0000000f00 */
[----:B------:R-:W-:Y:S05]  /*1a50*/  CALL.REL.NOINC `($__internal_0_$__cuda_sm20_rem_u64) ;  /* 0x0000003c007c7944 */ /* 0x000fea0003c00000 */
[----:B------:R-:W-:Y:S02]  /*1a60*/  IMAD.MOV.U32 R30, RZ, RZ, R0 ;  /* 0x000000ffff1e7224 */ /* 0x000fe400078e0000 */
[----:B------:R-:W-:-:S07]  /*1a70*/  IMAD.MOV.U32 R31, RZ, RZ, R53 ;  /* 0x000000ffff1f7224 */ /* 0x000fce00078e0035 */
.L_x_35:
[----:B------:R-:W-:Y:S05]  /*1a80*/  BSYNC.RECONVERGENT B0 ;  /* 0x0000000000007941 */ /* 0x000fea0003800200 */
.L_x_33:
        /* <DEDUP_REMOVED lines=10> */
[----:B------:R-:W-:-:S06]  /*1b30*/  ISETP.NE.U32.AND P1, PT, R2, RZ, PT ;  /* 0x000000ff0200720c */ /* 0x000fcc0003f25070 */
[----:B0-----:R-:W0:Y:S02]  /*1b40*/  MUFU.RCP R35, R35 ;  /* 0x0000002300237308 */ /* 0x001e240000001000 */
[----:B0-----:R-:W-:Y:S02]  /*1b50*/  VIADD R30, R35, 0xffffffe ;  /* 0x0ffffffe231e7836 */ /* 0x001fe40000000000 */
[----:B------:R-:W-:-:S04]  /*1b60*/  IMAD.MOV.U32 R35, RZ, RZ, RZ ;  /* 0x000000ffff237224 */ /* 0x000fc800078e00ff */
        /* <DEDUP_REMOVED lines=13> */
.L_x_37:
[----:B------:R-:W-:Y:S01]  /*1c40*/  IMAD.MOV.U32 R0, RZ, RZ, R34 ;  /* 0x000000ffff007224 */ /* 0x000fe200078e0022 */
[----:B------:R-:W-:-:S07]  /*1c50*/  MOV R46, 0x1c70 ;  /* 0x00001c70002e7802 */ /* 0x000fce0000000f00 */
[----:B------:R-:W-:Y:S05]  /*1c60*/  CALL.REL.NOINC `($__internal_0_$__cuda_sm20_rem_u64) ;  /* 0x0000003800f87944 */ /* 0x000fea0003c00000 */
[----:B------:R-:W-:Y:S01]  /*1c70*/  MOV R34, R0 ;  /* 0x0000000000227202 */ /* 0x000fe20000000f00 */
[----:B------:R-:W-:-:S07]  /*1c80*/  IMAD.MOV.U32 R35, RZ, RZ, R53 ;  /* 0x000000ffff237224 */ /* 0x000fce00078e0035 */
.L_x_38:
[----:B------:R-:W-:Y:S05]  /*1c90*/  BSYNC.RECONVERGENT B0 ;  /* 0x0000000000007941 */ /* 0x000fea0003800200 */
.L_x_36:
        /* <DEDUP_REMOVED lines=31> */
.L_x_40:
[----:B------:R-:W-:Y:S01]  /*1e90*/  IMAD.MOV.U32 R0, RZ, RZ, R36 ;  /* 0x000000ffff007224 */ /* 0x000fe200078e0024 */
[----:B------:R-:W-:-:S07]  /*1ea0*/  MOV R46, 0x1ec0 ;  /* 0x00001ec0002e7802 */ /* 0x000fce0000000f00 */
[----:B------:R-:W-:Y:S05]  /*1eb0*/  CALL.REL.NOINC `($__internal_0_$__cuda_sm20_rem_u64) ;  /* 0x0000003800647944 */ /* 0x000fea0003c00000 */
[----:B------:R-:W-:Y:S01]  /*1ec0*/  IMAD.MOV.U32 R36, RZ, RZ, R0 ;  /* 0x000000ffff247224 */ /* 0x000fe200078e0000 */
[----:B------:R-:W-:-:S07]  /*1ed0*/  MOV R37, R53 ;  /* 0x0000003500257202 */ /* 0x000fce0000000f00 */
.L_x_41:
[----:B------:R-:W-:Y:S05]  /*1ee0*/  BSYNC.RECONVERGENT B0 ;  /* 0x0000000000007941 */ /* 0x000fea0003800200 */
.L_x_39:
        /* <DEDUP_REMOVED lines=27> */
.L_x_43:
[----:B------:R-:W-:Y:S02]  /*20a0*/  MOV R0, R38 ;  /* 0x0000002600007202 */ /* 0x000fe40000000f00 */
[----:B------:R-:W-:-:S07]  /*20b0*/  MOV R46, 0x20d0 ;  /* 0x000020d0002e7802 */ /* 0x000fce0000000f00 */
[----:B------:R-:W-:Y:S05]  /*20c0*/  CALL.REL.NOINC `($__internal_0_$__cuda_sm20_rem_u64) ;  /* 0x0000003400e07944 */ /* 0x000fea0003c00000 */
[----:B------:R-:W-:Y:S02]  /*20d0*/  IMAD.MOV.U32 R38, RZ, RZ, R0 ;  /* 0x000000ffff267224 */ /* 0x000fe400078e0000 */
[----:B------:R-:W-:-:S07]  /*20e0*/  IMAD.MOV.U32 R39, RZ, RZ, R53 ;  /* 0x000000ffff277224 */ /* 0x000fce00078e0035 */
.L_x_44:
[----:B------:R-:W-:Y:S05]  /*20f0*/  BSYNC.RECONVERGENT B0 ;  /* 0x0000000000007941 */ /* 0x000fea0003800200 */
.L_x_42:
        /* <DEDUP_REMOVED lines=31> */
.L_x_46:
[----:B------:R-:W-:Y:S01]  /*22f0*/  IMAD.MOV.U32 R0, RZ, RZ, R40 ;  /* 0x000000ffff007224 */ /* 0x000fe200078e0028 */
[----:B------:R-:W-:-:S07]  /*2300*/  MOV R46, 0x2320 ;  /* 0x00002320002e7802 */ /* 0x000fce0000000f00 */
[----:B------:R-:W-:Y:S05]  /*2310*/  CALL.REL.NOINC `($__internal_0_$__cuda_sm20_rem_u64) ;  /* 0x00000034004c7944 */ /* 0x000fea0003c00000 */
[----:B------:R-:W-:Y:S01]  /*2320*/  MOV R40, R0 ;  /* 0x0000000000287202 */ /* 0x000fe20000000f00 */
[----:B------:R-:W-:-:S07]  /*2330*/  IMAD.MOV.U32 R41, RZ, RZ, R53 ;  /* 0x000000ffff297224 */ /* 0x000fce00078e0035 */
.L_x_47:
[----:B------:R-:W-:Y:S05]  /*2340*/  BSYNC.RECONVERGENT B0 ;  /* 0x0000000000007941 */ /* 0x000fea0003800200 */
.L_x_45:
        /* <DEDUP_REMOVED lines=27> */
.L_x_49:
[----:B------:R-:W-:Y:S01]  /*2500*/  IMAD.MOV.U32 R0, RZ, RZ, R42 ;  /* 0x000000ffff007224 */ /* 0x000fe200078e002a */
[----:B------:R-:W-:-:S07]  /*2510*/  MOV R46, 0x2530 ;  /* 0x00002530002e7802 */ /* 0x000fce0000000f00 */
[----:B------:R-:W-:Y:S05]  /*2520*/  CALL.REL.NOINC `($__internal_0_$__cuda_sm20_rem_u64) ;  /* 0x0000003000c87944 */ /* 0x000fea0003c00000 */
[----:B------:R-:W-:Y:S01]  /*2530*/  IMAD.MOV.U32 R42, RZ, RZ, R0 ;  /* 0x000000ffff2a7224 */ /* 0x000fe200078e0000 */
[----:B------:R-:W-:-:S07]  /*2540*/  MOV R43, R53 ;  /* 0x00000035002b7202 */ /* 0x000fce0000000f00 */
.L_x_50:
[----:B------:R-:W-:Y:S05]  /*2550*/  BSYNC.RECONVERGENT B0 ;  /* 0x0000000000007941 */ /* 0x000fea0003800200 */
.L_x_48:
        /* <DEDUP_REMOVED lines=13> */
[----:B------:R-:W-:Y:S02]  /*2630*/  IADD3 R45, PT, PT, RZ, -R2, RZ ;  /* 0x80000002ff2d7210 */ /* 0x000fe40007ffe0ff */
[----:B------:R-:W-:-:S05]  /*2640*/  ISETP.NE.U32.AND P1, PT, R2, RZ, PT ;  /* 0x000000ff0200720c */ /* 0x000fca0003f25070 */
[----:B0-----:R-:W0:Y:S02]  /*2650*/  MUFU.RCP R44, R44 ;  /* 0x0000002c002c7308 */ /* 0x001e240000001000 */
[----:B0-----:R-:W-:-:S06]  /*2660*/  VIADD R42, R44, 0xffffffe ;  /* 0x0ffffffe2c2a7836 */ /* 0x001fcc0000000000 */
[----:B------:R0:W1:Y:S02]  /*2670*/  F2I.FTZ.U32.TRUNC.NTZ R43, R42 ;  /* 0x0000002a002b7305 */ /* 0x000064000021f000 */
[----:B0-----:R-:W-:Y:S02]  /*2680*/  IMAD.MOV.U32 R42, RZ, RZ, RZ ;  /* 0x000000ffff2a7224 */ /* 0x001fe400078e00ff */
[----:B-1----:R-:W-:-:S04]  /*2690*/  IMAD R45, R45, R43, RZ ;  /* 0x0000002b2d2d7224 */ /* 0x002fc800078e02ff */
[----:B------:R-:W-:-:S04]  /*26a0*/  IMAD.HI.U32 R0, R43, R45, R42 ;  /* 0x0000002d2b007227 */ /* 0x000fc800078e002a */
[----:B------:R-:W-:Y:S02]  /*26b0*/  IMAD R43, R40, R20, RZ ;  /* 0x00000014282b7224 */ /* 0x000fe400078e02ff */
[----:B------:R-:W-:Y:S02]  /*26c0*/  IMAD.MOV.U32 R45, RZ, RZ, RZ ;  /* 0x000000ffff2d7224 */ /* 0x000fe400078e00ff */
        /* <DEDUP_REMOVED lines=9> */
.L_x_52:
[----:B------:R-:W-:Y:S02]  /*2760*/  MOV R0, R44 ;  /* 0x0000002c00007202 */ /* 0x000fe40000000f00 */
[----:B------:R-:W-:-:S07]  /*2770*/  MOV R46, 0x2790 ;  /* 0x00002790002e7802 */ /* 0x000fce0000000f00 */
[----:B------:R-:W-:Y:S05]  /*2780*/  CALL.REL.NOINC `($__internal_0_$__cuda_sm20_rem_u64) ;  /* 0x0000003000307944 */ /* 0x000fea0003c00000 */
[----:B------:R-:W-:Y:S02]  /*2790*/  IMAD.MOV.U32 R44, RZ, RZ, R0 ;  /* 0x000000ffff2c7224 */ /* 0x000fe400078e0000 */
[----:B------:R-:W-:-:S07]  /*27a0*/  IMAD.MOV.U32 R45, RZ, RZ, R53 ;  /* 0x000000ffff2d7224 */ /* 0x000fce00078e0035 */
.L_x_53:
[----:B------:R-:W-:Y:S05]  /*27b0*/  BSYNC.RECONVERGENT B0 ;  /* 0x0000000000007941 */ /* 0x000fea0003800200 */
.L_x_51:
        /* <DEDUP_REMOVED lines=27> */
.L_x_55:
[----:B------:R-:W-:Y:S01]  /*2970*/  IMAD.MOV.U32 R0, RZ, RZ, R50 ;  /* 0x000000ffff007224 */ /* 0x000fe200078e0032 */
[----:B------:R-:W-:-:S07]  /*2980*/  MOV R46, 0x29a0 ;  /* 0x000029a0002e7802 */ /* 0x000fce0000000f00 */
[----:B------:R-:W-:Y:S05]  /*2990*/  CALL.REL.NOINC `($__internal_0_$__cuda_sm20_rem_u64) ;  /* 0x0000002c00ac7944 */ /* 0x000fea0003c00000 */
[----:B------:R-:W-:Y:S01]  /*29a0*/  MOV R50, R0 ;  /* 0x0000000000327202 */ /* 0x000fe20000000f00 */
[----:B------:R-:W-:-:S07]  /*29b0*/  IMAD.MOV.U32 R51, RZ, RZ, R53 ;  /* 0x000000ffff337224 */ /* 0x000fce00078e0035 */
.L_x_56:
[----:B------:R-:W-:Y:S05]  /*29c0*/  BSYNC.RECONVERGENT B0 ;  /* 0x0000000000007941 */ /* 0x000fea0003800200 */
.L_x_54:
[----:B------:R-:W0:Y:S02]  /*29d0*/  LDC.64 R44, c[0x0][0x380] ;  /* 0x0000e000ff2c7b82 */ /* 0x000e240000000a00 */
[----:B0-----:R-:W2:Y:S01]  /*29e0*/  LDG.E.64 R44, desc[UR4][R44.64+0x90] ;  /* 0x000090042c2c7981 */ /* 0x001ea2000c1e1b00 */
[----:B------:R-:W-:Y:S01]  /*29f0*/  BSSY.RECONVERGENT B0, `(.L_x_57) ;  /* 0x0000022000007945 */ /* 0x000fe20003800200 */
[-C--:B--2---:R-:W-:Y:S02]  /*2a00*/  IMAD R49, R45, R20.reuse, RZ ;  /* 0x000000142d317224 */ /* 0x084fe400078e02ff */
[----:B------:R-:W-:-:S04]  /*2a10*/  IMAD.WIDE.U32 R52, R44, R20, RZ ;  /* 0x000000142c347225 */ /* 0x000fc800078e00ff */
[----:B------:R-:W-:-:S04]  /*2a20*/  IMAD R49, R44, R21, R49 ;  /* 0x000000152c317224 */ /* 0x000fc800078e0231 */
[----:B------:R-:W-:Y:S01]  /*2a30*/  IMAD.IADD R55, R53, 0x1, R49 ;  /* 0x0000000135377824 */ /* 0x000fe200078e0231 */
[----:B------:R-:W-:Y:S02]  /*2a40*/  LOP3.LUT R49, R47, R50, RZ, 0x3c, !PT ;  /* 0x000000322f317212 */ /* 0x000fe400078e3cff */
[----:B------:R-:W-:Y:S02]  /*2a50*/  LOP3.LUT R47, R48, R51, RZ, 0x3c, !PT ;  /* 0x00000033302f7212 */ /* 0x000fe400078e3cff */
        /* <DEDUP_REMOVED lines=12> */
[----:B------:R-:W-:-:S04]  /*2b20*/  IMAD.HI.U32 R0, R51, R52, RZ ;  /* 0x0000003433007227 */ /* 0x000fc800078e00ff */
[----:B------:R-:W-:Y:S01]  /*2b30*/  HFMA2 R51, -RZ, RZ, 0, 0 ;  /* 0x00000000ff337431 */ /* 0x000fe200000001ff */
        /* <DEDUP_REMOVED lines=8> */
.L_x_58:
[----:B------:R-:W-:Y:S01]  /*2bc0*/  IMAD.MOV.U32 R0, RZ, RZ, R52 ;  /* 0x000000ffff007224 */ /* 0x000fe200078e0034 */
[----:B------:R-:W-:-:S07]  /*2bd0*/  MOV R46, 0x2bf0 ;  /* 0x00002bf0002e7802 */ /* 0x000fce0000000f00 */
[----:B------:R-:W-:Y:S05]  /*2be0*/  CALL.REL.NOINC `($__internal_0_$__cuda_sm20_rem_u64) ;  /* 0x0000002c00187944 */ /* 0x000fea0003c00000 */
[----:B------:R-:W-:Y:S01]  /*2bf0*/  IMAD.MOV.U32 R50, RZ, RZ, R0 ;  /* 0x000000ffff327224 */ /* 0x000fe200078e0000 */
[----:B------:R-:W-:-:S07]  /*2c00*/  MOV R51, R53 ;  /* 0x0000003500337202 */ /* 0x000fce0000000f00 */
.L_x_59:
[----:B------:R-:W-:Y:S05]  /*2c10*/  BSYNC.RECONVERGENT B0 ;  /* 0x0000000000007941 */ /* 0x000fea0003800200 */
.L_x_57:
        /* <DEDUP_REMOVED lines=27> */
.L_x_61:
[----:B------:R-:W-:Y:S02]  /*2dd0*/  MOV R0, R46 ;  /* 0x0000002e00007202 */ /* 0x000fe40000000f00 */
[----:B------:R-:W-:-:S07]  /*2de0*/  MOV R46, 0x2e00 ;  /* 0x00002e00002e7802 */ /* 0x000fce0000000f00 */
[----:B------:R-:W-:Y:S05]  /*2df0*/  CALL.REL.NOINC `($__internal_0_$__cuda_sm20_rem_u64) ;  /* 0x0000002800947944 */ /* 0x000fea0003c00000 */
[----:B------:R-:W-:Y:S02]  /*2e00*/  IMAD.MOV.U32 R50, RZ, RZ, R0 ;  /* 0x000000ffff327224 */ /* 0x000fe400078e0000 */
[----:B------:R-:W-:-:S07]  /*2e10*/  IMAD.MOV.U32 R51, RZ, RZ, R53 ;  /* 0x000000ffff337224 */ /* 0x000fce00078e0035 */
.L_x_62:
[----:B------:R-:W-:Y:S05]  /*2e20*/  BSYNC.RECONVERGENT B0 ;  /* 0x0000000000007941 */ /* 0x000fea0003800200 */
.L_x_60:
[----:B------:R-:W-:Y:S01]  /*2e30*/  LOP3.LUT R47, R47, R51, RZ, 0x3c, !PT ;  /* 0x000000332f2f7212 */ /* 0x000fe200078e3cff */
[----:B------:R-:W-:Y:S01]  /*2e40*/  BSSY.RECONVERGENT B0, `(.L_x_63) ;  /* 0x0000021000007945 */ /* 0x000fe20003800200 */
[----:B------:R-:W-:-:S03]  /*2e50*/  LOP3.LUT R49, R49, R50, RZ, 0x3c, !PT ;  /* 0x0000003231317212 */ /* 0x000fc600078e3cff */
[-C--:B------:R-:W-:Y:S02]  /*2e60*/  IMAD R0, R47, R14.reuse, RZ ;  /* 0x0000000e2f007224 */ /* 0x080fe400078e02ff */
        /* <DEDUP_REMOVED lines=25> */
.L_x_64:
[----:B------:R-:W-:Y:S01]  /*3000*/  IMAD.MOV.U32 R0, RZ, RZ, R50 ;  /* 0x000000ffff007224 */ /* 0x000fe200078e0032 */
[----:B------:R-:W-:-:S07]  /*3010*/  MOV R46, 0x3030 ;  /* 0x00003030002e7802 */ /* 0x000fce0000000f00 */
[----:B------:R-:W-:Y:S05]  /*3020*/  CALL.REL.NOINC `($__internal_0_$__cuda_sm20_rem_u64) ;  /* 0x0000002800087944 */ /* 0x000fea0003c00000 */
[----:B------:R-:W-:Y:S01]  /*3030*/  MOV R14, R0 ;  /* 0x00000000000e7202 */ /* 0x000fe20000000f00 */
[----:B------:R-:W-:-:S07]  /*3040*/  IMAD.MOV.U32 R15, RZ, RZ, R53 ;  /* 0x000000ffff0f7224 */ /* 0x000fce00078e0035 */
.L_x_65:
[----:B------:R-:W-:Y:S05]  /*3050*/  BSYNC.RECONVERGENT B0 ;  /* 0x0000000000007941 */ /* 0x000fea0003800200 */
.L_x_63:
[----:B------:R-:W-:Y:S01]  /*3060*/  IADD3 R14, P0, PT, R12, R14, RZ ;  /* 0x0000000e0c0e7210 */ /* 0x000fe20007f1e0ff */
[----:B------:R-:W-:Y:S04]  /*3070*/  BSSY.RECONVERGENT B0, `(.L_x_66) ;  /* 0x000001d000007945 */ /* 0x000fe80003800200 */
[----:B------:R-:W-:-:S05]  /*3080*/  IMAD.X R55, R13, 0x1, R15, P0 ;  /* 0x000000010d377824 */ /* 0x000fca00000e060f */
        /* <DEDUP_REMOVED lines=22> */
.L_x_67:
[----:B------:R-:W-:Y:S01]  /*31f0*/  IMAD.MOV.U32 R0, RZ, RZ, R14 ;  /* 0x000000ffff007224 */ /* 0x000fe200078e000e */
[----:B------:R-:W-:-:S07]  /*3200*/  MOV R46, 0x3220 ;  /* 0x00003220002e7802 */ /* 0x000fce0000000f00 */
[----:B------:R-:W-:Y:S05]  /*3210*/  CALL.REL.NOINC `($__internal_0_$__cuda_sm20_rem_u64) ;  /* 0x00000024008c7944 */ /* 0x000fea0003c00000 */
[----:B------:R-:W-:Y:S01]  /*3220*/  IMAD.MOV.U32 R12, RZ, RZ, R0 ;  /* 0x000000ffff0c7224 */ /* 0x000fe200078e0000 */
[----:B------:R-:W-:-:S07]  /*3230*/  MOV R13, R53 ;  /* 0x00000035000d7202 */ /* 0x000fce0000000f00 */
.L_x_68:
[----:B------:R-:W-:Y:S05]  /*3240*/  BSYNC.RECONVERGENT B0 ;  /* 0x0000000000007941 */ /* 0x000fea0003800200 */
.L_x_66:
[-C--:B------:R-:W-:Y:S01]  /*3250*/  IMAD R0, R11, R49.reuse, RZ ;  /* 0x000000310b007224 */ /* 0x080fe200078e02ff */
[----:B------:R-:W-:Y:S01]  /*3260*/  BSSY.RECONVERGENT B0, `(.L_x_69) ;  /* 0x000001f000007945 */ /* 0x000fe20003800200 */
        /* <DEDUP_REMOVED lines=25> */
.L_x_70:
[----:B------:R-:W-:Y:S02]  /*3400*/  MOV R0, R14 ;  /* 0x0000000e00007202 */ /* 0x000fe40000000f00 */
[----:B------:R-:W-:-:S07]  /*3410*/  MOV R46, 0x3430 ;  /* 0x00003430002e7802 */ /* 0x000fce0000000f00 */
[----:B------:R-:W-:Y:S05]  /*3420*/  CALL.REL.NOINC `($__internal_0_$__cuda_sm20_rem_u64) ;  /* 0x0000002400087944 */ /* 0x000fea0003c00000 */
[----:B------:R-:W-:Y:S02]  /*3430*/  IMAD.MOV.U32 R10, RZ, RZ, R0 ;  /* 0x000000ffff0a7224 */ /* 0x000fe400078e0000 */
[----:B------:R-:W-:-:S07]  /*3440*/  IMAD.MOV.U32 R11, RZ, RZ, R53 ;  /* 0x000000ffff0b7224 */ /* 0x000fce00078e0035 */
.L_x_71:
[----:B------:R-:W-:Y:S05]  /*3450*/  BSYNC.RECONVERGENT B0 ;  /* 0x0000000000007941 */ /* 0x000fea0003800200 */
.L_x_69:
[----:B------:R-:W-:Y:S01]  /*3460*/  IADD3 R10, P0, PT, R8, R10, RZ ;  /* 0x0000000a080a7210 */ /* 0x000fe20007f1e0ff */
[----:B------:R-:W-:Y:S03]  /*3470*/  BSSY.RECONVERGENT B0, `(.L_x_72) ;  /* 0x000001d000007945 */ /* 0x000fe60003800200 */
[----:B------:R-:W-:-:S04]  /*3480*/  IADD3.X R55, PT, PT, R9, R11, RZ, P0, !PT ;  /* 0x0000000b09377210 */ /* 0x000fc800007fe4ff */
        /* <DEDUP_REMOVED lines=22> */
.L_x_73:
[----:B------:R-:W-:Y:S01]  /*35f0*/  IMAD.MOV.U32 R0, RZ, RZ, R10 ;  /* 0x000000ffff007224 */ /* 0x000fe200078e000a */
[----:B------:R-:W-:-:S07]  /*3600*/  MOV R46, 0x3620 ;  /* 0x00003620002e7802 */ /* 0x000fce0000000f00 */
[----:B------:R-:W-:Y:S05]  /*3610*/  CALL.REL.NOINC `($__internal_0_$__cuda_sm20_rem_u64) ;  /* 0x00000020008c7944 */ /* 0x000fea0003c00000 */
[----:B------:R-:W-:Y:S01]  /*3620*/  MOV R8, R0 ;  /* 0x0000000000087202 */ /* 0x000fe20000000f00 */
[----:B------:R-:W-:-:S07]  /*3630*/  IMAD.MOV.U32 R9, RZ, RZ, R53 ;  /* 0x000000ffff097224 */ /* 0x000fce00078e0035 */
.L_x_74:
[----:B------:R-:W-:Y:S05]  /*3640*/  BSYNC.RECONVERGENT B0 ;  /* 0x0000000000007941 */ /* 0x000fea0003800200 */
.L_x_72:
        /* <DEDUP_REMOVED lines=27> */
.L_x_76:
[----:B------:R-:W-:Y:S01]  /*3800*/  IMAD.MOV.U32 R0, RZ, RZ, R10 ;  /* 0x000000ffff007224 */ /* 0x000fe200078e000a */
[----:B------:R-:W-:-:S07]  /*3810*/  MOV R46, 0x3830 ;  /* 0x00003830002e7802 */ /* 0x000fce0000000f00 */
[----:B------:R-:W-:Y:S05]  /*3820*/  CALL.REL.NOINC `($__internal_0_$__cuda_sm20_rem_u64) ;  /* 0x0000002000087944 */ /* 0x000fea0003c00000 */
[----:B------:R-:W-:Y:S01]  /*3830*/  IMAD.MOV.U32 R4, RZ, RZ, R0 ;  /* 0x000000ffff047224 */ /* 0x000fe200078e0000 */
[----:B------:R-:W-:-:S07]  /*3840*/  MOV R5, R53 ;  /* 0x0000003500057202 */ /* 0x000fce0000000f00 */
.L_x_77:
[----:B------:R-:W-:Y:S05]  /*3850*/  BSYNC.RECONVERGENT B0 ;  /* 0x0000000000007941 */ /* 0x000fea0003800200 */
.L_x_75:
[----:B------:R-:W-:Y:S01]  /*3860*/  IADD3 R10, P0, PT, R18, R4, RZ ;  /* 0x00000004120a7210 */ /* 0x000fe20007f1e0ff */
[----:B------:R-:W-:Y:S04]  /*3870*/  BSSY.RECONVERGENT B0, `(.L_x_78) ;  /* 0x000001d000007945 */ /* 0x000fe80003800200 */
        /* <DEDUP_REMOVED lines=23> */
.L_x_79:
[----:B------:R-:W-:Y:S02]  /*39f0*/  MOV R0, R10 ;  /* 0x0000000a00007202 */ /* 0x000fe40000000f00 */
[----:B------:R-:W-:-:S07]  /*3a00*/  MOV R46, 0x3a20 ;  /* 0x00003a20002e7802 */ /* 0x000fce0000000f00 */
[----:B------:R-:W-:Y:S05]  /*3a10*/  CALL.REL.NOINC `($__internal_0_$__cuda_sm20_rem_u64) ;  /* 0x0000001c008c7944 */ /* 0x000fea0003c00000 */
[----:B------:R-:W-:Y:S02]  /*3a20*/  IMAD.MOV.U32 R4, RZ, RZ, R0 ;  /* 0x000000ffff047224 */ /* 0x000fe400078e0000 */
[----:B------:R-:W-:-:S07]  /*3a30*/  IMAD.MOV.U32 R5, RZ, RZ, R53 ;  /* 0x000000ffff057224 */ /* 0x000fce00078e0035 */
.L_x_80:
[----:B------:R-:W-:Y:S05]  /*3a40*/  BSYNC.RECONVERGENT B0 ;  /* 0x0000000000007941 */ /* 0x000fea0003800200 */
.L_x_78:
[-C--:B------:R-:W-:Y:S01]  /*3a50*/  IMAD R0, R17, R49.reuse, RZ ;  /* 0x0000003111007224 */ /* 0x080fe200078e02ff */
[----:B------:R-:W-:Y:S01]  /*3a60*/  BSSY.RECONVERGENT B0, `(.L_x_81) ;  /* 0x000001f000007945 */ /* 0x000fe20003800200 */
        /* <DEDUP_REMOVED lines=25> */
.L_x_82:
[----:B------:R-:W-:Y:S01]  /*3c00*/  IMAD.MOV.U32 R0, RZ, RZ, R10 ;  /* 0x000000ffff007224 */ /* 0x000fe200078e000a */
[----:B------:R-:W-:-:S07]  /*3c10*/  MOV R46, 0x3c30 ;  /* 0x00003c30002e7802 */ /* 0x000fce0000000f00 */
[----:B------:R-:W-:Y:S05]  /*3c20*/  CALL.REL.NOINC `($__internal_0_$__cuda_sm20_rem_u64) ;  /* 0x0000001c00087944 */ /* 0x000fea0003c00000 */
[----:B------:R-:W-:Y:S01]  /*3c30*/  MOV R10, R0 ;  /* 0x00000000000a7202 */ /* 0x000fe20000000f00 */
[----:B------:R-:W-:-:S07]  /*3c40*/  IMAD.MOV.U32 R11, RZ, RZ, R53 ;  /* 0x000000ffff0b7224 */ /* 0x000fce00078e0035 */
.L_x_83:
[----:B------:R-:W-:Y:S05]  /*3c50*/  BSYNC.RECONVERGENT B0 ;  /* 0x0000000000007941 */ /* 0x000fea0003800200 */
.L_x_81:
        /* <DEDUP_REMOVED lines=25> */
.L_x_85:
[----:B------:R-:W-:Y:S01]  /*3df0*/  IMAD.MOV.U32 R0, RZ, RZ, R14 ;  /* 0x000000ffff007224 */ /* 0x000fe200078e000e */
[----:B------:R-:W-:-:S07]  /*3e00*/  MOV R46, 0x3e20 ;  /* 0x00003e20002e7802 */ /* 0x000fce0000000f00 */
[----:B------:R-:W-:Y:S05]  /*3e10*/  CALL.REL.NOINC `($__internal_0_$__cuda_sm20_rem_u64) ;  /* 0x00000018008c7944 */ /* 0x000fea0003c00000 */
[----:B------:R-:W-:Y:S01]  /*3e20*/  MOV R10, R0 ;  /* 0x00000000000a7202 */ /* 0x000fe20000000f00 */
[----:B------:R-:W-:-:S07]  /*3e30*/  IMAD.MOV.U32 R11, RZ, RZ, R53 ;  /* 0x000000ffff0b7224 */ /* 0x000fce00078e0035 */
.L_x_86:
[----:B------:R-:W-:Y:S05]  /*3e40*/  BSYNC.RECONVERGENT B0 ;  /* 0x0000000000007941 */ /* 0x000fea0003800200 */
.L_x_84:
        /* <DEDUP_REMOVED lines=16> */
[----:B------:R-:W-:-:S06]  /*3f50*/  IMAD.HI.U32 R15, R17, R15, R16 ;  /* 0x0000000f110f7227 */ /* 0x000fcc00078e0010 */
[----:B------:R-:W-:-:S05]  /*3f60*/  IMAD.HI.U32 R0, R15, R14, RZ ;  /* 0x0000000e0f007227 */ /* 0x000fca00078e00ff */
[----:B------:R-:W-:-:S05]  /*3f70*/  IADD3 R15, PT, PT, -R0, RZ, RZ ;  /* 0x000000ff000f7210 */ /* 0x000fca0007ffe1ff */
        /* <DEDUP_REMOVED lines=8> */
.L_x_88:
[----:B------:R-:W-:Y:S02]  /*4000*/  MOV R0, R14 ;  /* 0x0000000e00007202 */ /* 0x000fe40000000f00 */
[----:B------:R-:W-:-:S07]  /*4010*/  MOV R46, 0x4030 ;  /* 0x00004030002e7802 */ /* 0x000fce0000000f00 */
[----:B------:R-:W-:Y:S05]  /*4020*/  CALL.REL.NOINC `($__internal_0_$__cuda_sm20_rem_u64) ;  /* 0x0000001800087944 */ /* 0x000fea0003c00000 */
[----:B------:R-:W-:Y:S01]  /*4030*/  IMAD.MOV.U32 R14, RZ, RZ, R0 ;  /* 0x000000ffff0e7224 */ /* 0x000fe200078e0000 */
[----:B------:R-:W-:-:S07]  /*4040*/  MOV R15, R53 ;  /* 0x00000035000f7202 */ /* 0x000fce0000000f00 */
.L_x_89:
[----:B------:R-:W-:Y:S05]  /*4050*/  BSYNC.RECONVERGENT B0 ;  /* 0x0000000000007941 */ /* 0x000fea0003800200 */
.L_x_87:
[----:B------:R-:W-:Y:S01]  /*4060*/  IADD3 R16, P0, PT, R28, R14, RZ ;  /* 0x0000000e1c107210 */ /* 0x000fe20007f1e0ff */
[----:B------:R-:W-:Y:S04]  /*4070*/  BSSY.RECONVERGENT B0, `(.L_x_90) ;  /* 0x000001d000007945 */ /* 0x000fe80003800200 */
[----:B------:R-:W-:-:S05]  /*4080*/  IMAD.X R55, R29, 0x1, R15, P0 ;  /* 0x000000011d377824 */ /* 0x000fca00000e060f */
        /* <DEDUP_REMOVED lines=8> */
[----:B0-----:R-:W-:-:S06]  /*4110*/  IADD3 R18, PT, PT, R17, 0xffffffe, RZ ;  /* 0x0ffffffe11127810 */ /* 0x001fcc0007ffe0ff */
[----:B------:R-:W0:Y:S02]  /*4120*/  F2I.FTZ.U32.TRUNC.NTZ R15, R18 ;  /* 0x00000012000f7305 */ /* 0x000e24000021f000 */
[----:B0-----:R-:W-:-:S04]  /*4130*/  IMAD R19, R19, R15, RZ ;  /* 0x0000000f13137224 */ /* 0x001fc800078e02ff */
[----:B------:R-:W-:-:S06]  /*4140*/  IMAD.HI.U32 R19, R15, R19, R14 ;  /* 0x000000130f137227 */ /* 0x000fcc00078e000e */
[----:B------:R-:W-:-:S04]  /*4150*/  IMAD.HI.U32 R0, R19, R16, RZ ;  /* 0x0000001013007227 */ /* 0x000fc800078e00ff */
[----:B------:R-:W-:-:S04]  /*4160*/  IMAD.MOV R15, RZ, RZ, -R0 ;  /* 0x000000ffff0f7224 */ /* 0x000fc800078e0a00 */
[----:B------:R-:W-:Y:S01]  /*4170*/  IMAD R14, R2, R15, R16 ;  /* 0x0000000f020e7224 */ /* 0x000fe200078e0210 */
[----:B------:R-:W-:-:S04]  /*4180*/  MOV R15, RZ ;  /* 0x000000ff000f7202 */ /* 0x000fc80000000f00 */
[----:B------:R-:W-:-:S13]  /*4190*/  ISETP.GE.U32.AND P0, PT, R14, R2, PT ;  /* 0x000000020e00720c */ /* 0x000fda0003f06070 */
[----:B------:R-:W-:-:S04]  /*41a0*/  @P0 IADD3 R14, PT, PT, -R2, R14, RZ ;  /* 0x0000000e020e0210 */ /* 0x000fc80007ffe1ff */
[----:B------:R-:W-:-:S13]  /*41b0*/  ISETP.GE.U32.AND P0, PT, R14, R2, PT ;  /* 0x000000020e00720c */ /* 0x000fda0003f06070 */
[----:B------:R-:W-:Y:S01]  /*41c0*/  @P0 IMAD.IADD R14, R14, 0x1, -R2 ;  /* 0x000000010e0e0824 */ /* 0x000fe200078e0a02 */
[----:B------:R-:W-:Y:S01]  /*41d0*/  @!P1 LOP3.LUT R14, RZ, R2, RZ, 0x33, !PT ;  /* 0x00000002ff0e9212 */ /* 0x000fe200078e33ff */
[----:B------:R-:W-:Y:S06]  /*41e0*/  BRA `(.L_x_92) ;  /* 0x0000000000147947 */ /* 0x000fec0003800000 */
.L_x_91:
[----:B------:R-:W-:Y:S01]  /*41f0*/  IMAD.MOV.U32 R0, RZ, RZ, R16 ;  /* 0x000000ffff007224 */ /* 0x000fe200078e0010 */
[----:B------:R-:W-:-:S07]  /*4200*/  MOV R46, 0x4220 ;  /* 0x00004220002e7802 */ /* 0x000fce0000000f00 */
[----:B------:R-:W-:Y:S05]  /*4210*/  CALL.REL.NOINC `($__internal_0_$__cuda_sm20_rem_u64) ;  /* 0x00000014008c7944 */ /* 0x000fea0003c00000 */
[----:B------:R-:W-:Y:S01]  /*4220*/  MOV R14, R0 ;  /* 0x00000000000e7202 */ /* 0x000fe20000000f00 */
[----:B------:R-:W-:-:S07]  /*4230*/  IMAD.MOV.U32 R15, RZ, RZ, R53 ;  /* 0x000000ffff0f7224 */ /* 0x000fce00078e0035 */
.L_x_92:
[----:B------:R-:W-:Y:S05]  /*4240*/  BSYNC.RECONVERGENT B0 ;  /* 0x0000000000007941 */ /* 0x000fea0003800200 */
.L_x_90:
        /* <DEDUP_REMOVED lines=27> */
.L_x_94:
[----:B------:R-:W-:Y:S02]  /*4400*/  MOV R0, R16 ;  /* 0x0000001000007202 */ /* 0x000fe40000000f00 */
[----:B------:R-:W-:-:S07]  /*4410*/  MOV R46, 0x4430 ;  /* 0x00004430002e7802 */ /* 0x000fce0000000f00 */
[----:B------:R-:W-:Y:S05]  /*4420*/  CALL.REL.NOINC `($__internal_0_$__cuda_sm20_rem_u64) ;  /* 0x0000001400087944 */ /* 0x000fea0003c00000 */
[----:B------:R-:W-:Y:S01]  /*4430*/  IMAD.MOV.U32 R16, RZ, RZ, R0 ;  /* 0x000000ffff107224 */ /* 0x000fe200078e0000 */
[----:B------:R-:W-:-:S07]  /*4440*/  MOV R17, R53 ;  /* 0x0000003500117202 */ /* 0x000fce0000000f00 */
.L_x_95:
[----:B------:R-:W-:Y:S05]  /*4450*/  BSYNC.RECONVERGENT B0 ;  /* 0x0000000000007941 */ /* 0x000fea0003800200 */
.L_x_93:
        /* <DEDUP_REMOVED lines=25> */
.L_x_97:
[----:B------:R-:W-:Y:S01]  /*45f0*/  IMAD.MOV.U32 R0, RZ, RZ, R18 ;  /* 0x000000ffff007224 */ /* 0x000fe200078e0012 */
[----:B------:R-:W-:-:S07]  /*4600*/  MOV R46, 0x4620 ;  /* 0x00004620002e7802 */ /* 0x000fce0000000f00 */
[----:B------:R-:W-:Y:S05]  /*4610*/  CALL.REL.NOINC `($__internal_0_$__cuda_sm20_rem_u64) ;  /* 0x00000010008c7944 */ /* 0x000fea0003c00000 */
[----:B------:R-:W-:Y:S01]  /*4620*/  MOV R16, R0 ;  /* 0x0000000000107202 */ /* 0x000fe20000000f00 */
[----:B------:R-:W-:-:S07]  /*4630*/  IMAD.MOV.U32 R17, RZ, RZ, R53 ;  /* 0x000000ffff117224 */ /* 0x000fce00078e0035 */
.L_x_98:
[----:B------:R-:W-:Y:S05]  /*4640*/  BSYNC.RECONVERGENT B0 ;  /* 0x0000000000007941 */ /* 0x000fea0003800200 */
.L_x_96:
        /* <DEDUP_REMOVED lines=27> */
.L_x_100:
[----:B------:R-:W-:Y:S02]  /*4800*/  MOV R0, R18 ;  /* 0x0000001200007202 */ /* 0x000fe40000000f00 */
[----:B------:R-:W-:-:S07]  /*4810*/  MOV R46, 0x4830 ;  /* 0x00004830002e7802 */ /* 0x000fce0000000f00 */
[----:B------:R-:W-:Y:S05]  /*4820*/  CALL.REL.NOINC `($__internal_0_$__cuda_sm20_rem_u64) ;  /* 0x0000001000087944 */ /* 0x000fea0003c00000 */
[----:B------:R-:W-:Y:S01]  /*4830*/  IMAD.MOV.U32 R18, RZ, RZ, R0 ;  /* 0x000000ffff127224 */ /* 0x000fe200078e0000 */
[----:B------:R-:W-:-:S07]  /*4840*/  MOV R19, R53 ;  /* 0x0000003500137202 */ /* 0x000fce0000000f00 */
.L_x_101:
[----:B------:R-:W-:Y:S05]  /*4850*/  BSYNC.RECONVERGENT B0 ;  /* 0x0000000000007941 */ /* 0x000fea0003800200 */
.L_x_99:
        /* <DEDUP_REMOVED lines=25> */
.L_x_103:
[----:B------:R-:W-:Y:S01]  /*49f0*/  IMAD.MOV.U32 R0, RZ, RZ, R22 ;  /* 0x000000ffff007224 */ /* 0x000fe200078e0016 */
[----:B------:R-:W-:-:S07]  /*4a00*/  MOV R46, 0x4a20 ;  /* 0x00004a20002e7802 */ /* 0x000fce0000000f00 */
[----:B------:R-:W-:Y:S05]  /*4a10*/  CALL.REL.NOINC `($__internal_0_$__cuda_sm20_rem_u64) ;  /* 0x0000000c008c7944 */ /* 0x000fea0003c00000 */
[----:B------:R-:W-:Y:S01]  /*4a20*/  MOV R18, R0 ;  /* 0x0000000000127202 */ /* 0x000fe20000000f00 */
[----:B------:R-:W-:-:S07]  /*4a30*/  IMAD.MOV.U32 R19, RZ, RZ, R53 ;  /* 0x000000ffff137224 */ /* 0x000fce00078e0035 */
.L_x_104:
[----:B------:R-:W-:Y:S05]  /*4a40*/  BSYNC.RECONVERGENT B0 ;  /* 0x0000000000007941 */ /* 0x000fea0003800200 */
.L_x_102:
        /* <DEDUP_REMOVED lines=27> */
.L_x_106:
[----:B------:R-:W-:Y:S02]  /*4c00*/  MOV R0, R22 ;  /* 0x0000001600007202 */ /* 0x000fe40000000f00 */
[----:B------:R-:W-:-:S07]  /*4c10*/  MOV R46, 0x4c30 ;  /* 0x00004c30002e7802 */ /* 0x000fce0000000f00 */
[----:B------:R-:W-:Y:S05]  /*4c20*/  CALL.REL.NOINC `($__internal_0_$__cuda_sm20_rem_u64) ;  /* 0x0000000c00087944 */ /* 0x000fea0003c00000 */
[----:B------:R-:W-:Y:S01]  /*4c30*/  IMAD.MOV.U32 R22, RZ, RZ, R0 ;  /* 0x000000ffff167224 */ /* 0x000fe200078e0000 */
[----:B------:R-:W-:-:S07]  /*4c40*/  MOV R23, R53 ;  /* 0x0000003500177202 */ /* 0x000fce0000000f00 */
.L_x_107:
[----:B------:R-:W-:Y:S05]  /*4c50*/  BSYNC.RECONVERGENT B0 ;  /* 0x0000000000007941 */ /* 0x000fea0003800200 */
.L_x_105:
        /* <DEDUP_REMOVED lines=25> */
.L_x_109:
[----:B------:R-:W-:Y:S01]  /*4df0*/  IMAD.MOV.U32 R0, RZ, RZ, R24 ;  /* 0x000000ffff007224 */ /* 0x000fe200078e0018 */
[----:B------:R-:W-:-:S07]  /*4e00*/  MOV R46, 0x4e20 ;  /* 0x00004e20002e7802 */ /* 0x000fce0000000f00 */
[----:B------:R-:W-:Y:S05]  /*4e10*/  CALL.REL.NOINC `($__internal_0_$__cuda_sm20_rem_u64) ;  /* 0x00000008008c7944 */ /* 0x000fea0003c00000 */
[----:B------:R-:W-:Y:S01]  /*4e20*/  MOV R22, R0 ;  /* 0x0000000000167202 */ /* 0x000fe20000000f00 */
[----:B------:R-:W-:-:S07]  /*4e30*/  IMAD.MOV.U32 R23, RZ, RZ, R53 ;  /* 0x000000ffff177224 */ /* 0x000fce00078e0035 */
.L_x_110:
[----:B------:R-:W-:Y:S05]  /*4e40*/  BSYNC.RECONVERGENT B0 ;  /* 0x0000000000007941 */ /* 0x000fea0003800200 */
.L_x_108:
        /* <DEDUP_REMOVED lines=27> */
.L_x_112:
[----:B------:R-:W-:Y:S02]  /*5000*/  MOV R0, R24 ;  /* 0x0000001800007202 */ /* 0x000fe40000000f00 */
[----:B------:R-:W-:-:S07]  /*5010*/  MOV R46, 0x5030 ;  /* 0x00005030002e7802 */ /* 0x000fce0000000f00 */
[----:B------:R-:W-:Y:S05]  /*5020*/  CALL.REL.NOINC `($__internal_0_$__cuda_sm20_rem_u64) ;  /* 0x0000000800087944 */ /* 0x000fea0003c00000 */
[----:B------:R-:W-:Y:S01]  /*5030*/  IMAD.MOV.U32 R24, RZ, RZ, R0 ;  /* 0x000000ffff187224 */ /* 0x000fe200078e0000 */
[----:B------:R-:W-:-:S07]  /*5040*/  MOV R25, R53 ;  /* 0x0000003500197202 */ /* 0x000fce0000000f00 */
.L_x_113:
[----:B------:R-:W-:Y:S05]  /*5050*/  BSYNC.RECONVERGENT B0 ;  /* 0x0000000000007941 */ /* 0x000fea0003800200 */
.L_x_111:
        /* <DEDUP_REMOVED lines=25> */
.L_x_115:
[----:B------:R-:W-:Y:S01]  /*51f0*/  IMAD.MOV.U32 R0, RZ, RZ, R26 ;  /* 0x000000ffff007224 */ /* 0x000fe200078e001a */
[----:B------:R-:W-:-:S07]  /*5200*/  MOV R46, 0x5220 ;  /* 0x00005220002e7802 */ /* 0x000fce0000000f00 */
[----:B------:R-:W-:Y:S05]  /*5210*/  CALL.REL.NOINC `($__internal_0_$__cuda_sm20_rem_u64) ;  /* 0x00000004008c7944 */ /* 0x000fea0003c00000 */
[----:B------:R-:W-:Y:S01]  /*5220*/  MOV R24, R0 ;  /* 0x0000000000187202 */ /* 0x000fe20000000f00 */
[----:B------:R-:W-:-:S07]  /*5230*/  IMAD.MOV.U32 R25, RZ, RZ, R53 ;  /* 0x000000ffff197224 */ /* 0x000fce00078e0035 */
.L_x_116:
[----:B------:R-:W-:Y:S05]  /*5240*/  BSYNC.RECONVERGENT B0 ;  /* 0x0000000000007941 */ /* 0x000fea0003800200 */
.L_x_114:
        /* <DEDUP_REMOVED lines=27> */
.L_x_118:
[----:B------:R-:W-:Y:S02]  /*5400*/  MOV R0, R26 ;  /* 0x0000001a00007202 */ /* 0x000fe40000000f00 */
[----:B------:R-:W-:-:S07]  /*5410*/  MOV R46, 0x5430 ;  /* 0x00005430002e7802 */ /* 0x000fce0000000f00 */
[----:B------:R-:W-:Y:S05]  /*5420*/  CALL.REL.NOINC `($__internal_0_$__cuda_sm20_rem_u64) ;  /* 0x0000000400087944 */ /* 0x000fea0003c00000 */
[----:B------:R-:W-:Y:S01]  /*5430*/  IMAD.MOV.U32 R26, RZ, RZ, R0 ;  /* 0x000000ffff1a7224 */ /* 0x000fe200078e0000 */
[----:B------:R-:W-:-:S07]  /*5440*/  MOV R27, R53 ;  /* 0x00000035001b7202 */ /* 0x000fce0000000f00 */
.L_x_119:
[----:B------:R-:W-:Y:S05]  /*5450*/  BSYNC.RECONVERGENT B0 ;  /* 0x0000000000007941 */ /* 0x000fea0003800200 */
.L_x_117:
        /* <DEDUP_REMOVED lines=11> */
[----:B------:R-:W-:-:S05]  /*5510*/  IMAD.MOV.U32 R3, RZ, RZ, RZ ;  /* 0x000000ffff037224 */ /* 0x000fca00078e00ff */
        /* <DEDUP_REMOVED lines=11> */
[----:B------:R-:W-:-:S04]  /*55d0*/  @!P1 LOP3.LUT R21, RZ, R2, RZ, 0x33, !PT ;  /* 0x00000002ff159212 */ /* 0x000fc800078e33ff */
[----:B------:R-:W-:Y:S01]  /*55e0*/  MOV R2, R21 ;  /* 0x0000001500027202 */ /* 0x000fe20000000f00 */
[----:B------:R-:W-:Y:S06]  /*55f0*/  BRA `(.L_x_122) ;  /* 0x0000000000147947 */ /* 0x000fec0003800000 */
.L_x_121:
[----:B------:R-:W-:Y:S02]  /*5600*/  MOV R0, R26 ;  /* 0x0000001a00007202 */ /* 0x000fe40000000f00 */
[----:B------:R-:W-:-:S07]  /*5610*/  MOV R46, 0x5630 ;  /* 0x00005630002e7802 */ /* 0x000fce0000000f00 */
[----:B------:R-:W-:Y:S05]  /*5620*/  CALL.REL.NOINC `($__internal_0_$__cuda_sm20_rem_u64) ;  /* 0x0000000000887944 */ /* 0x000fea0003c00000 */
[----:B------:R-:W-:Y:S01]  /*5630*/  IMAD.MOV.U32 R2, RZ, RZ, R0 ;  /* 0x000000ffff027224 */ /* 0x000fe200078e0000 */
[----:B------:R-:W-:-:S07]  /*5640*/  MOV R3, R53 ;  /* 0x0000003500037202 */ /* 0x000fce0000000f00 */
.L_x_122:
[----:B------:R-:W-:Y:S05]  /*5650*/  BSYNC.RECONVERGENT B0 ;  /* 0x0000000000007941 */ /* 0x000fea0003800200 */
.L_x_120:
[----:B------:R-:W0:Y:S02]  /*5660*/  LDC.64 R20, c[0x4][0x18] ;  /* 0x01000600ff147b82 */ /* 0x000e240000000a00 */
[----:B0-----:R-:W2:Y:S01]  /*5670*/  LDG.E.64 R20, desc[UR4][R20.64] ;  /* 0x0000000414147981 */ /* 0x001ea2000c1e1b00 */
[----:B------:R-:W-:Y:S02]  /*5680*/  LOP3.LUT R27, R4, R12, R8, 0x96, !PT ;  /* 0x0000000c041b7212 */ /* 0x000fe400078e9608 */
[----:B------:R-:W-:Y:S02]  /*5690*/  LOP3.LUT R9, R5, R13, R9, 0x96, !PT ;  /* 0x0000000d05097212 */ /* 0x000fe400078e9609 */
[----:B------:R-:W-:Y:S02]  /*56a0*/  LOP3.LUT R5, R14, R27, R10, 0x96, !PT ;  /* 0x0000001b0e057212 */ /* 0x000fe400078e960a */
[----:B------:R-:W-:Y:S02]  /*56b0*/  LOP3.LUT R11, R15, R9, R11, 0x96, !PT ;  /* 0x000000090f0b7212 */ /* 0x000fe400078e960b */
[----:B------:R-:W-:-:S02]  /*56c0*/  LOP3.LUT R5, R18, R5, R16, 0x96, !PT ;  /* 0x0000000512057212 */ /* 0x000fc400078e9610 */
[----:B------:R-:W-:Y:S02]  /*56d0*/  LOP3.LUT R17, R19, R11, R17, 0x96, !PT ;  /* 0x0000000b13117212 */ /* 0x000fe400078e9611 */
[----:B------:R-:W-:Y:S02]  /*56e0*/  LOP3.LUT R0, R24, R5, R22, 0x96, !PT ;  /* 0x0000000518007212 */ /* 0x000fe400078e9616 */
[----:B------:R-:W-:Y:S02]  /*56f0*/  LOP3.LUT R22, R25, R17, R23, 0x96, !PT ;  /* 0x0000001119167212 */ /* 0x000fe400078e9617 */
[----:B------:R-:W-:Y:S02]  /*5700*/  LOP3.LUT R49, R49, R0, R2, 0x96, !PT ;  /* 0x0000000031317212 */ /* 0x000fe400078e9602 */
[----:B------:R-:W-:-:S03]  /*5710*/  LOP3.LUT R0, R47, R22, R3, 0x96, !PT ;  /* 0x000000162f007212 */ /* 0x000fc600078e9603 */
[----:B------:R-:W-:-:S04]  /*5720*/  IMAD.WIDE.U32 R2, R49, R49, RZ ;  /* 0x0000003131027225 */ /* 0x000fc800078e00ff */
[----:B------:R-:W-:-:S04]  /*5730*/  IMAD R4, R0, R49, RZ ;  /* 0x0000003100047224 */ /* 0x000fc800078e02ff */
[----:B------:R-:W-:-:S04]  /*5740*/  IMAD R49, R49, R0, R4 ;  /* 0x0000000031317224 */ /* 0x000fc800078e0204 */
[----:B------:R-:W-:Y:S01]  /*5750*/  IMAD.IADD R3, R3, 0x1, R49 ;  /* 0x0000000103037824 */ /* 0x000fe200078e0231 */
[----:B--2---:R-:W-:-:S04]  /*5760*/  ISETP.NE.U32.AND P0, PT, R2, R20, PT ;  /* 0x000000140200720c */ /* 0x004fc80003f05070 */
[----:B------:R-:W-:-:S13]  /*5770*/  ISETP.NE.AND.EX P0, PT, R3, R21, PT, P0 ;  /* 0x000000150300720c */ /* 0x000fda0003f05300 */
[----:B------:R-:W-:Y:S05]  /*5780*/  @P0 EXIT ;  /* 0x000000000000094d */ /* 0x000fea0003800000 */
[----:B------:R-:W0:Y:S01]  /*5790*/  S2R R8, SR_TID.X ;  /* 0x0000000000087919 */ /* 0x000e220000002100 */
[----:B------:R-:W0:Y:S01]  /*57a0*/  LDCU UR4, c[0x0][0x388] ;  /* 0x00007100ff0477ac */ /* 0x000e220008000800 */
[----:B------:R-:W-:-:S04]  /*57b0*/  MOV R0, 0x0 ;  /* 0x0000000000007802 */ /* 0x000fc80000000f00 */
[----:B------:R1:W2:Y:S01]  /*57c0*/  LDC.64 R2, c[0x4][R0] ;  /* 0x0100000000027b82 */ /* 0x0002a20000000a00 */
[----:B0-----:R-:W-:Y:S01]  /*57d0*/  IADD3 R8, PT, PT, R8, UR4, RZ ;  /* 0x0000000408087c10 */ /* 0x001fe2000fffe0ff */
[----:B------:R-:W0:Y:S04]  /*57e0*/  LDCU.64 UR4, c[0x4][0x20] ;  /* 0x01000400ff0477ac */ /* 0x000e280008000a00 */
[----:B------:R1:W-:Y:S01]  /*57f0*/  STL [R1], R8 ;  /* 0x0000000801007387 */ /* 0x0003e20000100800 */
[----:B0-----:R-:W-:Y:S01]  /*5800*/  IMAD.U32 R4, RZ, RZ, UR4 ;  /* 0x00000004ff047e24 */ /* 0x001fe2000f8e00ff */
[----:B-1----:R-:W-:-:S07]  /*5810*/  MOV R5, UR5 ;  /* 0x0000000500057c02 */ /* 0x002fce0008000f00 */
[----:B------:R-:W-:-:S07]  /*5820*/  LEPC R20, `(.L_x_123) ;  /* 0x000000001014794e */ /* 0x000fce0000000000 */
[----:B--2---:R-:W-:Y:S05]  /*5830*/  CALL.ABS.NOINC R2 ;  /* 0x0000000002007343 */ /* 0x004fea0003c00000 */
.L_x_123:
[----:B------:R-:W-:Y:S05]  /*5840*/  EXIT ;  /* 0x000000000000794d */ /* 0x000fea0003800000 */
        .weak           $__internal_0_$__cuda_sm20_rem_u64
        .type           $__internal_0_$__cuda_sm20_rem_u64,@function
        .size           $__internal_0_$__cuda_sm20_rem_u64,(.L_x_126 - $__internal_0_$__cuda_sm20_rem_u64)
$__internal_0_$__cuda_sm20_rem_u64:
[----:B------:R-:W-:Y:S01]  /*5850*/  IMAD.MOV.U32 R56, RZ, RZ, R2 ;  /* 0x000000ffff387224 */ /* 0x000fe200078e0002 */
[----:B------:R-:W-:-:S04]  /*5860*/  MOV R57, R3 ;  /* 0x0000000300397202 */ /* 0x000fc80000000f00 */
[----:B------:R-:W0:Y:S08]  /*5870*/  I2F.U64.RP R54, R56 ;  /* 0x0000003800367312 */ /* 0x000e300000309000 */
[----:B0-----:R-:W0:Y:S02]  /*5880*/  MUFU.RCP R54, R54 ;  /* 0x0000003600367308 */ /* 0x001e240000001000 */
[----:B0-----:R-:W-:-:S06]  /*5890*/  VIADD R50, R54, 0x1ffffffe ;  /* 0x1ffffffe36327836 */ /* 0x001fcc0000000000 */
[----:B------:R-:W0:Y:S02]  /*58a0*/  F2I.U64.TRUNC R50, R50 ;  /* 0x0000003200327311 */ /* 0x000e24000020d800 */
[----:B0-----:R-:W-:-:S04]  /*58b0*/  IMAD.WIDE.U32 R52, R50, R2, RZ ;  /* 0x0000000232347225 */ /* 0x001fc800078e00ff */
[----:B------:R-:W-:Y:S01]  /*58c0*/  IMAD R53, R50, R3, R53 ;  /* 0x0000000332357224 */ /* 0x000fe200078e0235 */
[----:B------:R-:W-:-:S03]  /*58d0*/  IADD3 R59, P0, PT, RZ, -R52, RZ ;  /* 0x80000034ff3b7210 */ /* 0x000fc60007f1e0ff */
[----:B------:R-:W-:Y:S02]  /*58e0*/  IMAD R53, R51, R2, R53 ;  /* 0x0000000233357224 */ /* 0x000fe400078e0235 */
[----:B------:R-:W-:-:S03]  /*58f0*/  IMAD.HI.U32 R52, R50, R59, RZ ;  /* 0x0000003b32347227 */ /* 0x000fc600078e00ff */
[----:B------:R-:W-:Y:S01]  /*5900*/  IADD3.X R61, PT, PT, RZ, ~R53, RZ, P0, !PT ;  /* 0x80000035ff3d7210 */ /* 0x000fe200007fe4ff */
[----:B------:R-:W-:-:S04]  /*5910*/  IMAD.MOV.U32 R53, RZ, RZ, R50 ;  /* 0x000000ffff357224 */ /* 0x000fc800078e0032 */
[----:B------:R-:W-:-:S04]  /*5920*/  IMAD.WIDE.U32 R52, P0, R50, R61, R52 ;  /* 0x0000003d32347225 */ /* 0x000fc80007800034 */
[----:B------:R-:W-:-:S04]  /*5930*/  IMAD.HI.U32 R52, P1, R51, R59, R52 ;  /* 0x0000003b33347227 */ /* 0x000fc80007820034 */
[CC--:B------:R-:W-:Y:S02]  /*5940*/  IMAD R53, R51.reuse, R61.reuse, RZ ;  /* 0x0000003d33357224 */ /* 0x0c0fe400078e02ff */
[----:B------:R-:W-:-:S03]  /*5950*/  IMAD.HI.U32 R61, R51, R61, RZ ;  /* 0x0000003d333d7227 */ /* 0x000fc600078e00ff */
[----:B------:R-:W-:Y:S02]  /*5960*/  IADD3 R53, P2, PT, R53, R52, RZ ;  /* 0x0000003435357210 */ /* 0x000fe40007f5e0ff */
[----:B------:R-:W-:-:S03]  /*5970*/  IADD3.X R52, PT, PT, R61, R51, RZ, P0, !PT ;  /* 0x000000333d347210 */ /* 0x000fc600007fe4ff */
[----:B------:R-:W-:Y:S01]  /*5980*/  IMAD.WIDE.U32 R50, R53, R2, RZ ;  /* 0x0000000235327225 */ /* 0x000fe200078e00ff */
[----:B------:R-:W-:-:S03]  /*5990*/  IADD3.X R57, PT, PT, RZ, RZ, R52, P2, P1 ;  /* 0x000000ffff397210 */ /* 0x000fc600017e2434 */
[----:B------:R-:W-:Y:S01]  /*59a0*/  IMAD R51, R53, R3, R51 ;  /* 0x0000000335337224 */ /* 0x000fe200078e0233 */
[----:B------:R-:W-:-:S03]  /*59b0*/  IADD3 R59, P0, PT, RZ, -R50, RZ ;  /* 0x80000032ff3b7210 */ /* 0x000fc60007f1e0ff */
[----:B------:R-:W-:Y:S02]  /*59c0*/  IMAD R51, R57, R2, R51 ;  /* 0x0000000239337224 */ /* 0x000fe400078e0233 */
[----:B------:R-:W-:-:S04]  /*59d0*/  IMAD.HI.U32 R52, R53, R59, RZ ;  /* 0x0000003b35347227 */ /* 0x000fc800078e00ff */
[----:B------:R-:W-:Y:S02]  /*59e0*/  IMAD.X R50, RZ, RZ, ~R51, P0 ;  /* 0x000000ffff327224 */ /* 0x000fe400000e0e33 */
[----:B------:R-:W-:Y:S02]  /*59f0*/  IMAD.MOV.U32 R51, RZ, RZ, RZ ;  /* 0x000000ffff337224 */ /* 0x000fe400078e00ff */
[----:B------:R-:W-:-:S04]  /*5a00*/  IMAD.WIDE.U32 R52, P0, R53, R50, R52 ;  /* 0x0000003235347225 */ /* 0x000fc80007800034 */
[----:B------:R-:W-:-:S04]  /*5a10*/  IMAD.HI.U32 R53, P1, R57, R59, R52 ;  /* 0x0000003b39357227 */ /* 0x000fc80007820034 */
[CC--:B------:R-:W-:Y:S02]  /*5a20*/  IMAD R52, R57.reuse, R50.reuse, RZ ;  /* 0x0000003239347224 */ /* 0x0c0fe400078e02ff */
[----:B------:R-:W-:-:S03]  /*5a30*/  IMAD.HI.U32 R50, R57, R50, RZ ;  /* 0x0000003239327227 */ /* 0x000fc600078e00ff */
[----:B------:R-:W-:Y:S02]  /*5a40*/  IADD3 R53, P2, PT, R52, R53, RZ ;  /* 0x0000003534357210 */ /* 0x000fe40007f5e0ff */
[----:B------:R-:W-:-:S03]  /*5a50*/  IADD3.X R57, PT, PT, R50, R57, RZ, P0, !PT ;  /* 0x0000003932397210 */ /* 0x000fc600007fe4ff */
[----:B------:R-:W-:Y:S01]  /*5a60*/  IMAD.HI.U32 R50, R53, R0, RZ ;  /* 0x0000000035327227 */ /* 0x000fe200078e00ff */
[----:B------:R-:W-:-:S03]  /*5a70*/  IADD3.X R57, PT, PT, RZ, RZ, R57, P2, P1 ;  /* 0x000000ffff397210 */ /* 0x000fc600017e2439 */
[----:B------:R-:W-:-:S04]  /*5a80*/  IMAD.WIDE.U32 R50, R53, R55, R50 ;  /* 0x0000003735327225 */ /* 0x000fc800078e0032 */
[C---:B------:R-:W-:Y:S02]  /*5a90*/  IMAD R53, R57.reuse, R55, RZ ;  /* 0x0000003739357224 */ /* 0x040fe400078e02ff */
[----:B------:R-:W-:-:S04]  /*5aa0*/  IMAD.HI.U32 R50, P0, R57, R0, R50 ;  /* 0x0000000039327227 */ /* 0x000fc80007800032 */
[----:B------:R-:W-:Y:S01]  /*5ab0*/  IMAD.HI.U32 R52, R57, R55, RZ ;  /* 0x0000003739347227 */ /* 0x000fe200078e00ff */
[----:B------:R-:W-:-:S04]  /*5ac0*/  IADD3 R53, P1, PT, R53, R50, RZ ;  /* 0x0000003235357210 */ /* 0x000fc80007f3e0ff */
[----:B------:R-:W-:Y:S01]  /*5ad0*/  IADD3.X R52, PT, PT, R52, RZ, RZ, P0, !PT ;  /* 0x000000ff34347210 */ /* 0x000fe200007fe4ff */
[----:B------:R-:W-:-:S04]  /*5ae0*/  IMAD.WIDE.U32 R50, R53, R2, RZ ;  /* 0x0000000235327225 */ /* 0x000fc800078e00ff */
[----:B------:R-:W-:Y:S01]  /*5af0*/  IMAD.X R57, RZ, RZ, R52, P1 ;  /* 0x000000ffff397224 */ /* 0x000fe200008e0634 */
[----:B------:R-:W-:Y:S01]  /*5b00*/  IADD3 R59, P1, PT, -R50, R0, RZ ;  /* 0x00000000323b7210 */ /* 0x000fe20007f3e1ff */
[----:B------:R-:W-:-:S03]  /*5b10*/  IMAD R53, R53, R3, R51 ;  /* 0x0000000335357224 */ /* 0x000fc600078e0233 */
[-C--:B------:R-:W-:Y:S01]  /*5b20*/  ISETP.GE.U32.AND P0, PT, R59, R2.reuse, PT ;  /* 0x000000023b00720c */ /* 0x080fe20003f06070 */
[----:B------:R-:W-:-:S05]  /*5b30*/  IMAD R0, R57, R2, R53 ;  /* 0x0000000239007224 */ /* 0x000fca00078e0235 */
[----:B------:R-:W-:Y:S02]  /*5b40*/  IADD3.X R0, PT, PT, ~R0, R55, RZ, P1, !PT ;  /* 0x0000003700007210 */ /* 0x000fe40000ffe5ff */
[----:B------:R-:W-:Y:S02]  /*5b50*/  IADD3 R51, P1, PT, -R2, R59, RZ ;  /* 0x0000003b02337210 */ /* 0x000fe40007f3e1ff */
[----:B------:R-:W-:-:S03]  /*5b60*/  ISETP.GE.U32.AND.EX P0, PT, R0, R3, PT, P0 ;  /* 0x000000030000720c */ /* 0x000fc60003f06100 */
[----:B------:R-:W-:Y:S01]  /*5b70*/  IMAD.X R50, R0, 0x1, ~R3, P1 ;  /* 0x0000000100327824 */ /* 0x000fe200008e0e03 */
[----:B------:R-:W-:Y:S02]  /*5b80*/  SEL R51, R51, R59, P0 ;  /* 0x0000003b33337207 */ /* 0x000fe40000000000 */
[----:B------:R-:W-:Y:S02]  /*5b90*/  ISETP.NE.U32.AND P1, PT, R2, RZ, PT ;  /* 0x000000ff0200720c */ /* 0x000fe40003f25070 */
[----:B------:R-:W-:Y:S02]  /*5ba0*/  SEL R50, R50, R0, P0 ;  /* 0x0000000032327207 */ /* 0x000fe40000000000 */
[----:B------:R-:W-:Y:S02]  /*5bb0*/  ISETP.GE.U32.AND P0, PT, R51, R2, PT ;  /* 0x000000023300720c */ /* 0x000fe40003f06070 */
[----:B------:R-:W-:Y:S02]  /*5bc0*/  IADD3 R0, P2, PT, -R2, R51, RZ ;  /* 0x0000003302007210 */ /* 0x000fe40007f5e1ff */
[----:B------:R-:W-:-:S02]  /*5bd0*/  ISETP.GE.U32.AND.EX P0, PT, R50, R3, PT, P0 ;  /* 0x000000033200720c */ /* 0x000fc40003f06100 */
[-C--:B------:R-:W-:Y:S02]  /*5be0*/  IADD3.X R53, PT, PT, ~R3, R50.reuse, RZ, P2, !PT ;  /* 0x0000003203357210 */ /* 0x080fe400017fe5ff */
[----:B------:R-:W-:Y:S01]  /*5bf0*/  SEL R0, R0, R51, P0 ;  /* 0x0000003300007207 */ /* 0x000fe20000000000 */
[----:B------:R-:W-:Y:S01]  /*5c00*/  HFMA2 R51, -RZ, RZ, 0, 0 ;  /* 0x00000000ff337431 */ /* 0x000fe200000001ff */
[----:B------:R-:W-:Y:S01]  /*5c10*/  SEL R53, R53, R50, P0 ;  /* 0x0000003235357207 */ /* 0x000fe20000000000 */
[----:B------:R-:W-:Y:S01]  /*5c20*/  IMAD.MOV.U32 R50, RZ, RZ, R46 ;  /* 0x000000ffff327224 */ /* 0x000fe200078e002e */
[----:B------:R-:W-:-:S04]  /*5c30*/  ISETP.NE.AND.EX P1, PT, R3, RZ, PT, P1 ;  /* 0x000000ff0300720c */ /* 0x000fc80003f25310 */
[----:B------:R-:W-:Y:S02]  /*5c40*/  SEL R0, R0, 0xffffffff, P1 ;  /* 0xffffffff00007807 */ /* 0x000fe40000800000 */
[----:B------:R-:W-:Y:S01]  /*5c50*/  SEL R53, R53, 0xffffffff, P1 ;  /* 0xffffffff35357807 */ /* 0x000fe20000800000 */
[----:B------:R-:W-:Y:S06]  /*5c60*/  RET.REL.NODEC R50 `(_Z6kernelP4polyi) ;  /* 0xffffffa032e47950 */ /* 0x000fec0003c3ffff */
.L_x_124:
[----:B------:R-:W-:-:S00]  /*5c70*/  BRA `(.L_x_124) ;  /* 0xfffffffc00fc7947 */ /* 0x000fc0000383ffff */
[----:B------:R-:W-:-:S00]  /*5c80*/  NOP ;  /* 0x0000000000007918 */ /* 0x000fc00000000000 */
[----:B------:R-:W-:-:S00]  /*5c90*/  NOP ;  /* 0x0000000000007918 */ /* 0x000fc00000000000 */
[----:B------:R-:W-:-:S00]  /*5ca0*/  NOP ;  /* 0x0000000000007918 */ /* 0x000fc00000000000 */
[----:B------:R-:W-:-:S00]  /*5cb0*/  NOP ;  /* 0x0000000000007918 */ /* 0x000fc00000000000 */
[----:B------:R-:W-:-:S00]  /*5cc0*/  NOP ;  /* 0x0000000000007918 */ /* 0x000fc00000000000 */
[----:B------:R-:W-:-:S00]  /*5cd0*/  NOP ;  /* 0x0000000000007918 */ /* 0x000fc00000000000 */
[----:B------:R-:W-:-:S00]  /*5ce0*/  NOP ;  /* 0x0000000000007918 */ /* 0x000fc00000000000 */
[----:B------:R-:W-:-:S00]  /*5cf0*/  NOP ;  /* 0x0000000000007918 */ /* 0x000fc00000000000 */
.L_x_126:


//--------------------- .text._Z12device_ctorsy   --------------------------
	.section	.text._Z12device_ctorsy,"ax",@progbits
	.align	128
        .global         _Z12device_ctorsy
        .type           _Z12device_ctorsy,@function
        .size           _Z12device_ctorsy,(.L_x_128 - _Z12device_ctorsy)
        .other          _Z12device_ctorsy,@"STO_CUDA_ENTRY STV_DEFAULT"
_Z12device_ctorsy:
.text._Z12device_ctorsy:
[----:B------:R-:W-:Y:S08]  /*0000*/  LDC R1, c[0x0][0x37c] ;  /* 0x0000df00ff017b82 */ /* 0x000ff00000000800 */
[----:B------:R-:W0:Y:S01]  /*0010*/  LDC.64 R2, c[0x4][0x8] ;  /* 0x01000200ff027b82 */ /* 0x000e220000000a00 */
[----:B------:R-:W0:Y:S01]  /*0020*/  LDCU.64 UR4, c[0x0][0x358] ;  /* 0x00006b00ff0477ac */ /* 0x000e220008000a00 */
[----:B------:R-:W-:-:S02]  /*0030*/  HFMA2 R10, -RZ, RZ, -46688, -0.00868988037109375 ;  /* 0xf9b3a073ff0a7431 */ /* 0x000fc400000001ff */
[----:B------:R-:W-:Y:S01]  /*0040*/  IMAD.MOV.U32 R8, RZ, RZ, -0x5454ec81 ;  /* 0xabab137fff087424 */ /* 0x000fe200078e00ff */
[----:B------:R-:W-:Y:S01]  /*0050*/  MOV R11, 0x0 ;  /* 0x00000000000b7802 */ /* 0x000fe20000000f00 */
[----:B------:R-:W-:Y:S02]  /*0060*/  IMAD.MOV.U32 R9, RZ, RZ, 0x6bb02ca2 ;  /* 0x6bb02ca2ff097424 */ /* 0x000fe400078e00ff */
[----:B------:R-:W1:Y:S08]  /*0070*/  LDC.64 R4, c[0x4][0x10] ;  /* 0x01000400ff047b82 */ /* 0x000e700000000a00 */
[----:B------:R-:W2:Y:S08]  /*0080*/  LDC.64 R6, c[0x4][0x18] ;  /* 0x01000600ff067b82 */ /* 0x000eb00000000a00 */
[----:B------:R-:W2:Y:S01]  /*0090*/  LDC.64 R12, c[0x0][0x380] ;  /* 0x0000e000ff0c7b82 */ /* 0x000ea20000000a00 */
[----:B0-----:R-:W-:Y:S04]  /*00a0*/  STG.E.64 desc[UR4][R2.64], R8 ;  /* 0x0000000802007986 */ /* 0x001fe8000c101b04 */
[----:B-1----:R-:W-:Y:S04]  /*00b0*/  STG.E.64 desc[UR4][R4.64], R10 ;  /* 0x0000000a04007986 */ /* 0x002fe8000c101b04 */
[----:B--2---:R-:W-:Y:S01]  /*00c0*/  STG.E.64 desc[UR4][R6.64], R12 ;  /* 0x0000000c06007986 */ /* 0x004fe2000c101b04 */
[----:B------:R-:W-:Y:S05]  /*00d0*/  EXIT ;  /* 0x000000000000794d */ /* 0x000fea0003800000 */
.L_x_125:
        /* <DEDUP_REMOVED lines=10> */
.L_x_128:


//--------------------- .nv.global.init           --------------------------
	.section	.nv.global.init,"aw",@progbits
.nv.global.init:
	.type		$str,@object
	.size		$str,(.L_3 - $str)
$str:
        /*0000*/ 	.byte	0x46, 0x6f, 0x75, 0x6e, 0x64, 0x20, 0x25, 0x64, 0x0a, 0x00
.L_3:


//--------------------- .nv.shared.reserved.0     --------------------------
	.section	.nv.shared.reserved.0,"aw",@nobits
	.weak		__nv_reservedSMEM_offset_0_alias
	.size		__nv_reservedSMEM_offset_0_alias, 0, 64
	.other		__nv_reservedSMEM_offset_0_alias,@"STO_CUDA_RESERVED_SHARED STV_DEFAULT"
__nv_reservedSMEM_offset_0_alias:
	.zero		0
	.zero		64


//--------------------- .nv.global                --------------------------
	.section	.nv.global,"aw",@nobits
	.align	8
.nv.global:
	.type		_x,@object
	.size		_x,(mod - _x)
_x:
	.zero		8
	.type		mod,@object
	.size		mod,(mod2 - mod)
mod:
	.zero		8
	.type		mod2,@object
	.size		mod2,(.L_1 - mod2)
mod2:
	.zero		8
.L_1:


//--------------------- .nv.constant0._Z6kernelP4polyi --------------------------
	.section	.nv.constant0._Z6kernelP4polyi,"a",@progbits
	.sectionflags	@""
	.align	4
.nv.constant0._Z6kernelP4polyi:
	.zero		908


//--------------------- .nv.constant0._Z12device_ctorsy --------------------------
	.section	.nv.constant0._Z12device_ctorsy,"a",@progbits
	.sectionflags	@""
	.align	4
.nv.constant0._Z12device_ctorsy:
	.zero		904


//--------------------- SYMBOLS --------------------------

	.type		.nv.reservedSmem.offset0,@object
	.size		.nv.reservedSmem.offset0,0x4
	.type		vprintf,@function
